//
// Generated by NVIDIA NVVM Compiler
//
// Compiler Build ID: CL-36424714
// Cuda compilation tools, release 13.0, V13.0.88
// Based on NVVM 20.0.0
//

.version 9.0
.target sm_100
.address_size 64

	// .globl	dti_batch_f32

.visible .entry dti_batch_f32(
	.param .u64 .ptr .align 1 dti_batch_f32_param_0,
	.param .u64 .ptr .align 1 dti_batch_f32_param_1,
	.param .u64 .ptr .align 1 dti_batch_f32_param_2,
	.param .u64 .ptr .align 1 dti_batch_f32_param_3,
	.param .u64 .ptr .align 1 dti_batch_f32_param_4,
	.param .u32 dti_batch_f32_param_5,
	.param .u32 dti_batch_f32_param_6,
	.param .u32 dti_batch_f32_param_7,
	.param .u64 .ptr .align 1 dti_batch_f32_param_8
)
{
	.reg .pred 	%p<36>;
	.reg .b32 	%r<109>;
	.reg .b32 	%f<43>;
	.reg .b64 	%rd<95>;
	.reg .b64 	%fd<158>;

	ld.param.u64 	%rd28, [dti_batch_f32_param_0];
	ld.param.u64 	%rd29, [dti_batch_f32_param_1];
	ld.param.u64 	%rd30, [dti_batch_f32_param_2];
	ld.param.u64 	%rd31, [dti_batch_f32_param_3];
	ld.param.u64 	%rd32, [dti_batch_f32_param_4];
	ld.param.u32 	%r47, [dti_batch_f32_param_6];
	ld.param.u64 	%rd33, [dti_batch_f32_param_8];
	cvta.to.global.u64 	%rd1, %rd29;
	cvta.to.global.u64 	%rd2, %rd28;
	mov.u32 	%r48, %ctaid.x;
	mov.u32 	%r49, %ntid.x;
	mov.u32 	%r50, %tid.x;
	mad.lo.s32 	%r1, %r48, %r49, %r50;
	setp.ge.s32 	%p1, %r1, %r47;
	@%p1 bra 	$L__BB0_50;
	ld.param.u32 	%r85, [dti_batch_f32_param_7];
	ld.param.u32 	%r75, [dti_batch_f32_param_5];
	cvta.to.global.u64 	%rd34, %rd30;
	cvta.to.global.u64 	%rd35, %rd31;
	cvta.to.global.u64 	%rd36, %rd32;
	cvta.to.global.u64 	%rd3, %rd33;
	mul.wide.s32 	%rd37, %r1, 4;
	add.s64 	%rd38, %rd34, %rd37;
	ld.global.nc.u32 	%r2, [%rd38];
	add.s64 	%rd39, %rd35, %rd37;
	ld.global.nc.u32 	%r51, [%rd39];
	add.s64 	%rd40, %rd36, %rd37;
	ld.global.nc.u32 	%r52, [%rd40];
	mul.wide.s32 	%rd4, %r75, %r1;
	shl.b64 	%rd41, %rd4, 2;
	add.s64 	%rd5, %rd3, %rd41;
	min.s32 	%r53, %r2, %r51;
	min.s32 	%r54, %r53, %r52;
	min.s32 	%r55, %r85, %r54;
	setp.lt.s32 	%p2, %r55, 1;
	setp.gt.s32 	%p3, %r85, %r75;
	or.pred  	%p4, %p3, %p2;
	@%p4 bra 	$L__BB0_37;
	ld.param.u32 	%r86, [dti_batch_f32_param_7];
	add.s32 	%r57, %r86, -1;
	and.b32  	%r5, %r86, 15;
	setp.lt.u32 	%p5, %r57, 15;
	mov.b32 	%r97, 0;
	@%p5 bra 	$L__BB0_5;
	ld.param.u32 	%r87, [dti_batch_f32_param_7];
	and.b32  	%r97, %r87, 2147483632;
	neg.s32 	%r96, %r97;
	add.s64 	%rd43, %rd41, %rd3;
	add.s64 	%rd89, %rd43, 32;
$L__BB0_4:
	.pragma "nounroll";
	mov.b32 	%r58, 2147483647;
	st.global.u32 	[%rd89+-32], %r58;
	st.global.u32 	[%rd89+-28], %r58;
	st.global.u32 	[%rd89+-24], %r58;
	st.global.u32 	[%rd89+-20], %r58;
	st.global.u32 	[%rd89+-16], %r58;
	st.global.u32 	[%rd89+-12], %r58;
	st.global.u32 	[%rd89+-8], %r58;
	st.global.u32 	[%rd89+-4], %r58;
	st.global.u32 	[%rd89], %r58;
	st.global.u32 	[%rd89+4], %r58;
	st.global.u32 	[%rd89+8], %r58;
	st.global.u32 	[%rd89+12], %r58;
	st.global.u32 	[%rd89+16], %r58;
	st.global.u32 	[%rd89+20], %r58;
	st.global.u32 	[%rd89+24], %r58;
	st.global.u32 	[%rd89+28], %r58;
	add.s32 	%r96, %r96, 16;
	add.s64 	%rd89, %rd89, 64;
	setp.ne.s32 	%p6, %r96, 0;
	@%p6 bra 	$L__BB0_4;
$L__BB0_5:
	setp.eq.s32 	%p7, %r5, 0;
	@%p7 bra 	$L__BB0_14;
	ld.param.u32 	%r88, [dti_batch_f32_param_7];
	and.b32  	%r16, %r88, 7;
	setp.lt.u32 	%p8, %r5, 8;
	@%p8 bra 	$L__BB0_8;
	mul.wide.u32 	%rd44, %r97, 4;
	add.s64 	%rd45, %rd5, %rd44;
	mov.b32 	%r59, 2147483647;
	st.global.u32 	[%rd45], %r59;
	st.global.u32 	[%rd45+4], %r59;
	st.global.u32 	[%rd45+8], %r59;
	st.global.u32 	[%rd45+12], %r59;
	st.global.u32 	[%rd45+16], %r59;
	st.global.u32 	[%rd45+20], %r59;
	st.global.u32 	[%rd45+24], %r59;
	st.global.u32 	[%rd45+28], %r59;
	add.s32 	%r97, %r97, 8;
$L__BB0_8:
	setp.eq.s32 	%p9, %r16, 0;
	@%p9 bra 	$L__BB0_14;
	ld.param.u32 	%r89, [dti_batch_f32_param_7];
	and.b32  	%r19, %r89, 3;
	setp.lt.u32 	%p10, %r16, 4;
	@%p10 bra 	$L__BB0_11;
	mul.wide.u32 	%rd46, %r97, 4;
	add.s64 	%rd47, %rd5, %rd46;
	mov.b32 	%r60, 2147483647;
	st.global.u32 	[%rd47], %r60;
	st.global.u32 	[%rd47+4], %r60;
	st.global.u32 	[%rd47+8], %r60;
	st.global.u32 	[%rd47+12], %r60;
	add.s32 	%r97, %r97, 4;
$L__BB0_11:
	setp.eq.s32 	%p11, %r19, 0;
	@%p11 bra 	$L__BB0_14;
	mul.wide.u32 	%rd49, %r97, 4;
	add.s64 	%rd50, %rd41, %rd49;
	add.s64 	%rd90, %rd3, %rd50;
	neg.s32 	%r100, %r19;
$L__BB0_13:
	.pragma "nounroll";
	mov.b32 	%r61, 2147483647;
	st.global.u32 	[%rd90], %r61;
	add.s64 	%rd90, %rd90, 4;
	add.s32 	%r100, %r100, 1;
	setp.ne.s32 	%p12, %r100, 0;
	@%p12 bra 	$L__BB0_13;
$L__BB0_14:
	ld.param.u32 	%r90, [dti_batch_f32_param_7];
	ld.param.u32 	%r76, [dti_batch_f32_param_5];
	add.s32 	%r62, %r2, 1;
	cvt.rn.f64.u32 	%fd60, %r62;
	mov.f64 	%fd61, 0d4000000000000000;
	div.rn.f64 	%fd1, %fd61, %fd60;
	add.s32 	%r63, %r51, 1;
	cvt.rn.f64.u32 	%fd62, %r63;
	div.rn.f64 	%fd2, %fd61, %fd62;
	add.s32 	%r64, %r52, 1;
	cvt.rn.f64.u32 	%fd63, %r64;
	div.rn.f64 	%fd3, %fd61, %fd63;
	setp.ge.s32 	%p13, %r90, %r76;
	@%p13 bra 	$L__BB0_50;
	ld.param.u32 	%r107, [dti_batch_f32_param_7];
	ld.param.u32 	%r77, [dti_batch_f32_param_5];
	sub.s32 	%r25, %r77, %r107;
	sub.s32 	%r65, %r107, %r77;
	setp.gt.u32 	%p14, %r65, -4;
	mov.f64 	%fd146, 0d0000000000000000;
	mov.f64 	%fd147, %fd146;
	mov.f64 	%fd148, %fd146;
	mov.f64 	%fd149, %fd146;
	mov.f64 	%fd150, %fd146;
	mov.f64 	%fd151, %fd146;
	@%p14 bra 	$L__BB0_26;
	ld.param.u32 	%r107, [dti_batch_f32_param_7];
	and.b32  	%r66, %r25, -4;
	neg.s32 	%r101, %r66;
	mul.wide.u32 	%rd51, %r107, 4;
	add.s64 	%rd52, %rd51, 8;
	add.s64 	%rd93, %rd2, %rd52;
	add.s64 	%rd92, %rd1, %rd52;
	add.s64 	%rd54, %rd41, %rd51;
	add.s64 	%rd55, %rd54, %rd3;
	add.s64 	%rd91, %rd55, 8;
	mov.f64 	%fd146, 0d0000000000000000;
$L__BB0_17:
	.pragma "nounroll";
	ld.global.nc.f32 	%f16, [%rd93+-8];
	cvt.f64.f32 	%fd66, %f16;
	ld.global.nc.f32 	%f17, [%rd92+-8];
	cvt.f64.f32 	%fd67, %f17;
	sub.f64 	%fd68, %fd66, %fd151;
	fma.rn.f64 	%fd10, %fd1, %fd68, %fd151;
	sub.f64 	%fd69, %fd10, %fd150;
	fma.rn.f64 	%fd11, %fd2, %fd69, %fd150;
	sub.f64 	%fd70, %fd11, %fd149;
	fma.rn.f64 	%fd12, %fd3, %fd70, %fd149;
	sub.f64 	%fd71, %fd67, %fd148;
	fma.rn.f64 	%fd13, %fd1, %fd71, %fd148;
	sub.f64 	%fd72, %fd13, %fd147;
	fma.rn.f64 	%fd14, %fd2, %fd72, %fd147;
	sub.f64 	%fd73, %fd14, %fd146;
	fma.rn.f64 	%fd15, %fd3, %fd73, %fd146;
	setp.equ.f64 	%p15, %fd15, 0d0000000000000000;
	mov.f32 	%f36, 0f00000000;
	@%p15 bra 	$L__BB0_19;
	div.rn.f64 	%fd74, %fd12, %fd15;
	mul.f64 	%fd75, %fd74, 0d4059000000000000;
	cvt.rn.f32.f64 	%f36, %fd75;
$L__BB0_19:
	st.global.f32 	[%rd91+-8], %f36;
	ld.global.nc.f32 	%f19, [%rd93+-4];
	cvt.f64.f32 	%fd76, %f19;
	ld.global.nc.f32 	%f20, [%rd92+-4];
	cvt.f64.f32 	%fd77, %f20;
	sub.f64 	%fd78, %fd76, %fd10;
	fma.rn.f64 	%fd16, %fd1, %fd78, %fd10;
	sub.f64 	%fd79, %fd16, %fd11;
	fma.rn.f64 	%fd17, %fd2, %fd79, %fd11;
	sub.f64 	%fd80, %fd17, %fd12;
	fma.rn.f64 	%fd18, %fd3, %fd80, %fd12;
	sub.f64 	%fd81, %fd77, %fd13;
	fma.rn.f64 	%fd19, %fd1, %fd81, %fd13;
	sub.f64 	%fd82, %fd19, %fd14;
	fma.rn.f64 	%fd20, %fd2, %fd82, %fd14;
	sub.f64 	%fd83, %fd20, %fd15;
	fma.rn.f64 	%fd21, %fd3, %fd83, %fd15;
	setp.equ.f64 	%p16, %fd21, 0d0000000000000000;
	mov.f32 	%f37, 0f00000000;
	@%p16 bra 	$L__BB0_21;
	div.rn.f64 	%fd84, %fd18, %fd21;
	mul.f64 	%fd85, %fd84, 0d4059000000000000;
	cvt.rn.f32.f64 	%f37, %fd85;
$L__BB0_21:
	st.global.f32 	[%rd91+-4], %f37;
	ld.global.nc.f32 	%f22, [%rd93];
	cvt.f64.f32 	%fd86, %f22;
	ld.global.nc.f32 	%f23, [%rd92];
	cvt.f64.f32 	%fd87, %f23;
	sub.f64 	%fd88, %fd86, %fd16;
	fma.rn.f64 	%fd22, %fd1, %fd88, %fd16;
	sub.f64 	%fd89, %fd22, %fd17;
	fma.rn.f64 	%fd23, %fd2, %fd89, %fd17;
	sub.f64 	%fd90, %fd23, %fd18;
	fma.rn.f64 	%fd24, %fd3, %fd90, %fd18;
	sub.f64 	%fd91, %fd87, %fd19;
	fma.rn.f64 	%fd25, %fd1, %fd91, %fd19;
	sub.f64 	%fd92, %fd25, %fd20;
	fma.rn.f64 	%fd26, %fd2, %fd92, %fd20;
	sub.f64 	%fd93, %fd26, %fd21;
	fma.rn.f64 	%fd27, %fd3, %fd93, %fd21;
	setp.equ.f64 	%p17, %fd27, 0d0000000000000000;
	mov.f32 	%f38, 0f00000000;
	@%p17 bra 	$L__BB0_23;
	div.rn.f64 	%fd94, %fd24, %fd27;
	mul.f64 	%fd95, %fd94, 0d4059000000000000;
	cvt.rn.f32.f64 	%f38, %fd95;
$L__BB0_23:
	st.global.f32 	[%rd91], %f38;
	ld.global.nc.f32 	%f25, [%rd93+4];
	cvt.f64.f32 	%fd96, %f25;
	ld.global.nc.f32 	%f26, [%rd92+4];
	cvt.f64.f32 	%fd97, %f26;
	sub.f64 	%fd98, %fd96, %fd22;
	fma.rn.f64 	%fd151, %fd1, %fd98, %fd22;
	sub.f64 	%fd99, %fd151, %fd23;
	fma.rn.f64 	%fd150, %fd2, %fd99, %fd23;
	sub.f64 	%fd100, %fd150, %fd24;
	fma.rn.f64 	%fd149, %fd3, %fd100, %fd24;
	sub.f64 	%fd101, %fd97, %fd25;
	fma.rn.f64 	%fd148, %fd1, %fd101, %fd25;
	sub.f64 	%fd102, %fd148, %fd26;
	fma.rn.f64 	%fd147, %fd2, %fd102, %fd26;
	sub.f64 	%fd103, %fd147, %fd27;
	fma.rn.f64 	%fd146, %fd3, %fd103, %fd27;
	setp.equ.f64 	%p18, %fd146, 0d0000000000000000;
	mov.f32 	%f39, 0f00000000;
	@%p18 bra 	$L__BB0_25;
	div.rn.f64 	%fd104, %fd149, %fd146;
	mul.f64 	%fd105, %fd104, 0d4059000000000000;
	cvt.rn.f32.f64 	%f39, %fd105;
$L__BB0_25:
	st.global.f32 	[%rd91+4], %f39;
	add.s32 	%r107, %r107, 4;
	add.s32 	%r101, %r101, 4;
	add.s64 	%rd93, %rd93, 16;
	add.s64 	%rd92, %rd92, 16;
	add.s64 	%rd91, %rd91, 16;
	setp.eq.s32 	%p19, %r101, 0;
	@%p19 bra 	$L__BB0_26;
	bra.uni 	$L__BB0_17;
$L__BB0_26:
	ld.param.u32 	%r93, [dti_batch_f32_param_7];
	ld.param.u32 	%r78, [dti_batch_f32_param_5];
	sub.s32 	%r67, %r78, %r93;
	and.b32  	%r42, %r67, 3;
	setp.eq.s32 	%p20, %r42, 0;
	@%p20 bra 	$L__BB0_50;
	setp.eq.s32 	%p21, %r42, 1;
	@%p21 bra 	$L__BB0_33;
	ld.param.u64 	%rd85, [dti_batch_f32_param_1];
	ld.param.u64 	%rd82, [dti_batch_f32_param_0];
	cvta.to.global.u64 	%rd56, %rd82;
	mul.wide.u32 	%rd57, %r107, 4;
	add.s64 	%rd58, %rd56, %rd57;
	ld.global.nc.f32 	%f28, [%rd58];
	cvt.f64.f32 	%fd106, %f28;
	cvta.to.global.u64 	%rd59, %rd85;
	add.s64 	%rd60, %rd59, %rd57;
	ld.global.nc.f32 	%f29, [%rd60];
	cvt.f64.f32 	%fd107, %f29;
	sub.f64 	%fd108, %fd106, %fd151;
	fma.rn.f64 	%fd40, %fd1, %fd108, %fd151;
	sub.f64 	%fd109, %fd40, %fd150;
	fma.rn.f64 	%fd41, %fd2, %fd109, %fd150;
	sub.f64 	%fd110, %fd41, %fd149;
	fma.rn.f64 	%fd42, %fd3, %fd110, %fd149;
	sub.f64 	%fd111, %fd107, %fd148;
	fma.rn.f64 	%fd43, %fd1, %fd111, %fd148;
	sub.f64 	%fd112, %fd43, %fd147;
	fma.rn.f64 	%fd44, %fd2, %fd112, %fd147;
	sub.f64 	%fd113, %fd44, %fd146;
	fma.rn.f64 	%fd45, %fd3, %fd113, %fd146;
	setp.equ.f64 	%p22, %fd45, 0d0000000000000000;
	mov.f32 	%f40, 0f00000000;
	@%p22 bra 	$L__BB0_30;
	div.rn.f64 	%fd114, %fd42, %fd45;
	mul.f64 	%fd115, %fd114, 0d4059000000000000;
	cvt.rn.f32.f64 	%f40, %fd115;
$L__BB0_30:
	ld.param.u64 	%rd86, [dti_batch_f32_param_1];
	ld.param.u64 	%rd83, [dti_batch_f32_param_0];
	mul.wide.u32 	%rd61, %r107, 4;
	add.s64 	%rd27, %rd5, %rd61;
	st.global.f32 	[%rd27], %f40;
	cvta.to.global.u64 	%rd62, %rd83;
	add.s64 	%rd63, %rd62, %rd61;
	ld.global.nc.f32 	%f31, [%rd63+4];
	cvt.f64.f32 	%fd116, %f31;
	cvta.to.global.u64 	%rd64, %rd86;
	add.s64 	%rd65, %rd64, %rd61;
	ld.global.nc.f32 	%f32, [%rd65+4];
	cvt.f64.f32 	%fd117, %f32;
	sub.f64 	%fd118, %fd116, %fd40;
	fma.rn.f64 	%fd151, %fd1, %fd118, %fd40;
	sub.f64 	%fd119, %fd151, %fd41;
	fma.rn.f64 	%fd150, %fd2, %fd119, %fd41;
	sub.f64 	%fd120, %fd150, %fd42;
	fma.rn.f64 	%fd149, %fd3, %fd120, %fd42;
	sub.f64 	%fd121, %fd117, %fd43;
	fma.rn.f64 	%fd148, %fd1, %fd121, %fd43;
	sub.f64 	%fd122, %fd148, %fd44;
	fma.rn.f64 	%fd147, %fd2, %fd122, %fd44;
	sub.f64 	%fd123, %fd147, %fd45;
	fma.rn.f64 	%fd146, %fd3, %fd123, %fd45;
	setp.equ.f64 	%p23, %fd146, 0d0000000000000000;
	mov.f32 	%f41, 0f00000000;
	@%p23 bra 	$L__BB0_32;
	div.rn.f64 	%fd124, %fd149, %fd146;
	mul.f64 	%fd125, %fd124, 0d4059000000000000;
	cvt.rn.f32.f64 	%f41, %fd125;
$L__BB0_32:
	st.global.f32 	[%rd27+4], %f41;
	add.s32 	%r107, %r107, 2;
$L__BB0_33:
	ld.param.u32 	%r94, [dti_batch_f32_param_7];
	ld.param.u32 	%r79, [dti_batch_f32_param_5];
	sub.s32 	%r68, %r79, %r94;
	and.b32  	%r69, %r68, 1;
	setp.eq.b32 	%p24, %r69, 1;
	not.pred 	%p25, %p24;
	@%p25 bra 	$L__BB0_50;
	ld.param.u64 	%rd87, [dti_batch_f32_param_1];
	ld.param.u64 	%rd84, [dti_batch_f32_param_0];
	cvta.to.global.u64 	%rd66, %rd84;
	mul.wide.u32 	%rd67, %r107, 4;
	add.s64 	%rd68, %rd66, %rd67;
	ld.global.nc.f32 	%f34, [%rd68];
	cvt.f64.f32 	%fd126, %f34;
	cvta.to.global.u64 	%rd69, %rd87;
	add.s64 	%rd70, %rd69, %rd67;
	ld.global.nc.f32 	%f35, [%rd70];
	cvt.f64.f32 	%fd127, %f35;
	sub.f64 	%fd128, %fd126, %fd151;
	fma.rn.f64 	%fd129, %fd1, %fd128, %fd151;
	sub.f64 	%fd130, %fd129, %fd150;
	fma.rn.f64 	%fd131, %fd2, %fd130, %fd150;
	sub.f64 	%fd132, %fd131, %fd149;
	fma.rn.f64 	%fd58, %fd3, %fd132, %fd149;
	sub.f64 	%fd133, %fd127, %fd148;
	fma.rn.f64 	%fd134, %fd1, %fd133, %fd148;
	sub.f64 	%fd135, %fd134, %fd147;
	fma.rn.f64 	%fd136, %fd2, %fd135, %fd147;
	sub.f64 	%fd137, %fd136, %fd146;
	fma.rn.f64 	%fd59, %fd3, %fd137, %fd146;
	setp.equ.f64 	%p26, %fd59, 0d0000000000000000;
	mov.f32 	%f42, 0f00000000;
	@%p26 bra 	$L__BB0_36;
	div.rn.f64 	%fd138, %fd58, %fd59;
	mul.f64 	%fd139, %fd138, 0d4059000000000000;
	cvt.rn.f32.f64 	%f42, %fd139;
$L__BB0_36:
	add.s64 	%rd72, %rd5, %rd67;
	st.global.f32 	[%rd72], %f42;
	bra.uni 	$L__BB0_50;
$L__BB0_37:
	ld.param.u32 	%r80, [dti_batch_f32_param_5];
	setp.lt.s32 	%p27, %r80, 1;
	@%p27 bra 	$L__BB0_50;
	ld.param.u32 	%r81, [dti_batch_f32_param_5];
	and.b32  	%r8, %r81, 15;
	setp.lt.u32 	%p28, %r81, 16;
	mov.b32 	%r104, 0;
	@%p28 bra 	$L__BB0_41;
	ld.param.u32 	%r82, [dti_batch_f32_param_5];
	and.b32  	%r104, %r82, 2147483632;
	neg.s32 	%r95, %r104;
	add.s64 	%rd74, %rd41, %rd3;
	add.s64 	%rd88, %rd74, 32;
$L__BB0_40:
	.pragma "nounroll";
	mov.b32 	%r71, 2147483647;
	st.global.u32 	[%rd88+-32], %r71;
	st.global.u32 	[%rd88+-28], %r71;
	st.global.u32 	[%rd88+-24], %r71;
	st.global.u32 	[%rd88+-20], %r71;
	st.global.u32 	[%rd88+-16], %r71;
	st.global.u32 	[%rd88+-12], %r71;
	st.global.u32 	[%rd88+-8], %r71;
	st.global.u32 	[%rd88+-4], %r71;
	st.global.u32 	[%rd88], %r71;
	st.global.u32 	[%rd88+4], %r71;
	st.global.u32 	[%rd88+8], %r71;
	st.global.u32 	[%rd88+12], %r71;
	st.global.u32 	[%rd88+16], %r71;
	st.global.u32 	[%rd88+20], %r71;
	st.global.u32 	[%rd88+24], %r71;
	st.global.u32 	[%rd88+28], %r71;
	add.s32 	%r95, %r95, 16;
	add.s64 	%rd88, %rd88, 64;
	setp.eq.s32 	%p29, %r95, 0;
	@%p29 bra 	$L__BB0_41;
	bra.uni 	$L__BB0_40;
$L__BB0_41:
	setp.eq.s32 	%p30, %r8, 0;
	@%p30 bra 	$L__BB0_50;
	ld.param.u32 	%r83, [dti_batch_f32_param_5];
	and.b32  	%r32, %r83, 7;
	setp.lt.u32 	%p31, %r8, 8;
	@%p31 bra 	$L__BB0_44;
	mul.wide.u32 	%rd75, %r104, 4;
	add.s64 	%rd76, %rd5, %rd75;
	mov.b32 	%r72, 2147483647;
	st.global.u32 	[%rd76], %r72;
	st.global.u32 	[%rd76+4], %r72;
	st.global.u32 	[%rd76+8], %r72;
	st.global.u32 	[%rd76+12], %r72;
	st.global.u32 	[%rd76+16], %r72;
	st.global.u32 	[%rd76+20], %r72;
	st.global.u32 	[%rd76+24], %r72;
	st.global.u32 	[%rd76+28], %r72;
	add.s32 	%r104, %r104, 8;
$L__BB0_44:
	setp.eq.s32 	%p32, %r32, 0;
	@%p32 bra 	$L__BB0_50;
	ld.param.u32 	%r84, [dti_batch_f32_param_5];
	and.b32  	%r35, %r84, 3;
	setp.lt.u32 	%p33, %r32, 4;
	@%p33 bra 	$L__BB0_47;
	mul.wide.u32 	%rd77, %r104, 4;
	add.s64 	%rd78, %rd5, %rd77;
	mov.b32 	%r73, 2147483647;
	st.global.u32 	[%rd78], %r73;
	st.global.u32 	[%rd78+4], %r73;
	st.global.u32 	[%rd78+8], %r73;
	st.global.u32 	[%rd78+12], %r73;
	add.s32 	%r104, %r104, 4;
$L__BB0_47:
	setp.eq.s32 	%p34, %r35, 0;
	@%p34 bra 	$L__BB0_50;
	mul.wide.u32 	%rd80, %r104, 4;
	add.s64 	%rd81, %rd41, %rd80;
	add.s64 	%rd94, %rd3, %rd81;
	neg.s32 	%r106, %r35;
$L__BB0_49:
	.pragma "nounroll";
	mov.b32 	%r74, 2147483647;
	st.global.u32 	[%rd94], %r74;
	add.s64 	%rd94, %rd94, 4;
	add.s32 	%r106, %r106, 1;
	setp.eq.s32 	%p35, %r106, 0;
	@%p35 bra 	$L__BB0_50;
	bra.uni 	$L__BB0_49;
$L__BB0_50:
	ret;

}
	// .globl	dti_many_series_one_param_f32
.visible .entry dti_many_series_one_param_f32(
	.param .u64 .ptr .align 1 dti_many_series_one_param_f32_param_0,
	.param .u64 .ptr .align 1 dti_many_series_one_param_f32_param_1,
	.param .u64 .ptr .align 1 dti_many_series_one_param_f32_param_2,
	.param .u32 dti_many_series_one_param_f32_param_3,
	.param .u32 dti_many_series_one_param_f32_param_4,
	.param .u32 dti_many_series_one_param_f32_param_5,
	.param .u32 dti_many_series_one_param_f32_param_6,
	.param .u32 dti_many_series_one_param_f32_param_7,
	.param .u64 .ptr .align 1 dti_many_series_one_param_f32_param_8
)
{
	.reg .pred 	%p<51>;
	.reg .b32 	%r<104>;
	.reg .b32 	%f<33>;
	.reg .b64 	%rd<154>;
	.reg .b64 	%fd<188>;

	ld.param.u64 	%rd31, [dti_many_series_one_param_f32_param_0];
	ld.param.u64 	%rd32, [dti_many_series_one_param_f32_param_1];
	ld.param.u64 	%rd30, [dti_many_series_one_param_f32_param_2];
	ld.param.u32 	%r50, [dti_many_series_one_param_f32_param_3];
	ld.param.u32 	%r51, [dti_many_series_one_param_f32_param_4];
	ld.param.u32 	%r52, [dti_many_series_one_param_f32_param_5];
	ld.param.u32 	%r53, [dti_many_series_one_param_f32_param_6];
	ld.param.u32 	%r54, [dti_many_series_one_param_f32_param_7];
	ld.param.u64 	%rd33, [dti_many_series_one_param_f32_param_8];
	cvta.to.global.u64 	%rd1, %rd32;
	cvta.to.global.u64 	%rd2, %rd31;
	cvta.to.global.u64 	%rd3, %rd33;
	mov.u32 	%r55, %ctaid.x;
	mov.u32 	%r56, %ntid.x;
	mov.u32 	%r57, %tid.x;
	mad.lo.s32 	%r1, %r55, %r56, %r57;
	setp.ge.s32 	%p1, %r1, %r50;
	@%p1 bra 	$L__BB1_55;
	cvta.to.global.u64 	%rd34, %rd30;
	cvt.s64.s32 	%rd4, %r1;
	mul.wide.s32 	%rd35, %r1, 4;
	add.s64 	%rd36, %rd34, %rd35;
	ld.global.nc.u32 	%r2, [%rd36];
	setp.gt.s32 	%p2, %r2, -1;
	setp.lt.s32 	%p3, %r2, %r51;
	setp.gt.s32 	%p4, %r52, 0;
	and.pred  	%p5, %p2, %p4;
	and.pred  	%p6, %p5, %p3;
	setp.gt.s32 	%p7, %r53, 0;
	and.pred  	%p8, %p7, %p6;
	setp.gt.s32 	%p9, %r54, 0;
	and.pred  	%p10, %p9, %p8;
	@%p10 bra 	$L__BB1_14;
	setp.lt.s32 	%p42, %r51, 1;
	@%p42 bra 	$L__BB1_55;
	cvt.s64.s32 	%rd5, %r50;
	and.b32  	%r3, %r51, 7;
	setp.lt.u32 	%p43, %r51, 8;
	mov.b32 	%r99, 0;
	@%p43 bra 	$L__BB1_6;
	and.b32  	%r99, %r51, 2147483640;
	neg.s32 	%r87, %r99;
	shl.b64 	%rd124, %rd4, 2;
	add.s64 	%rd150, %rd3, %rd124;
	shl.b64 	%rd7, %rd5, 5;
	shl.b64 	%rd8, %rd5, 2;
$L__BB1_5:
	.pragma "nounroll";
	mov.b32 	%r82, 2147483647;
	st.global.u32 	[%rd150], %r82;
	add.s64 	%rd125, %rd150, %rd8;
	st.global.u32 	[%rd125], %r82;
	add.s64 	%rd126, %rd125, %rd8;
	st.global.u32 	[%rd126], %r82;
	add.s64 	%rd127, %rd126, %rd8;
	st.global.u32 	[%rd127], %r82;
	add.s64 	%rd128, %rd127, %rd8;
	st.global.u32 	[%rd128], %r82;
	add.s64 	%rd129, %rd128, %rd8;
	st.global.u32 	[%rd129], %r82;
	add.s64 	%rd130, %rd129, %rd8;
	st.global.u32 	[%rd130], %r82;
	add.s64 	%rd131, %rd130, %rd8;
	st.global.u32 	[%rd131], %r82;
	add.s32 	%r87, %r87, 8;
	add.s64 	%rd150, %rd150, %rd7;
	setp.eq.s32 	%p44, %r87, 0;
	@%p44 bra 	$L__BB1_6;
	bra.uni 	$L__BB1_5;
$L__BB1_6:
	setp.eq.s32 	%p45, %r3, 0;
	@%p45 bra 	$L__BB1_55;
	and.b32  	%r39, %r51, 3;
	setp.lt.u32 	%p46, %r3, 4;
	@%p46 bra 	$L__BB1_9;
	cvt.u64.u32 	%rd132, %r99;
	mad.lo.s64 	%rd133, %rd132, %rd5, %rd4;
	shl.b64 	%rd134, %rd133, 2;
	add.s64 	%rd135, %rd3, %rd134;
	mov.b32 	%r83, 2147483647;
	st.global.u32 	[%rd135], %r83;
	shl.b64 	%rd136, %rd5, 2;
	add.s64 	%rd137, %rd135, %rd136;
	st.global.u32 	[%rd137], %r83;
	add.s64 	%rd138, %rd137, %rd136;
	st.global.u32 	[%rd138], %r83;
	add.s64 	%rd139, %rd138, %rd136;
	st.global.u32 	[%rd139], %r83;
	add.s32 	%r99, %r99, 4;
$L__BB1_9:
	setp.eq.s32 	%p47, %r39, 0;
	@%p47 bra 	$L__BB1_55;
	setp.eq.s32 	%p48, %r39, 1;
	@%p48 bra 	$L__BB1_12;
	cvt.u64.u32 	%rd140, %r99;
	mad.lo.s64 	%rd141, %rd140, %rd5, %rd4;
	shl.b64 	%rd142, %rd141, 2;
	add.s64 	%rd143, %rd3, %rd142;
	mov.b32 	%r84, 2147483647;
	st.global.u32 	[%rd143], %r84;
	shl.b64 	%rd144, %rd5, 2;
	add.s64 	%rd145, %rd143, %rd144;
	st.global.u32 	[%rd145], %r84;
	add.s32 	%r99, %r99, 2;
$L__BB1_12:
	and.b32  	%r85, %r51, 1;
	setp.eq.b32 	%p49, %r85, 1;
	not.pred 	%p50, %p49;
	@%p50 bra 	$L__BB1_55;
	cvt.u64.u32 	%rd146, %r99;
	mad.lo.s64 	%rd147, %rd146, %rd5, %rd4;
	shl.b64 	%rd148, %rd147, 2;
	add.s64 	%rd149, %rd3, %rd148;
	mov.b32 	%r86, 2147483647;
	st.global.u32 	[%rd149], %r86;
	bra.uni 	$L__BB1_55;
$L__BB1_14:
	add.s32 	%r95, %r2, 1;
	setp.ge.s32 	%p11, %r95, %r51;
	@%p11 bra 	$L__BB1_43;
	cvt.s64.s32 	%rd11, %r50;
	and.b32  	%r9, %r95, 7;
	setp.lt.u32 	%p21, %r2, 7;
	mov.b32 	%r90, 0;
	@%p21 bra 	$L__BB1_18;
	and.b32  	%r90, %r95, 2147483640;
	neg.s32 	%r89, %r90;
	shl.b64 	%rd63, %rd4, 2;
	add.s64 	%rd152, %rd3, %rd63;
	shl.b64 	%rd13, %rd11, 5;
	shl.b64 	%rd14, %rd11, 2;
$L__BB1_17:
	.pragma "nounroll";
	mov.b32 	%r65, 2147483647;
	st.global.u32 	[%rd152], %r65;
	add.s64 	%rd64, %rd152, %rd14;
	st.global.u32 	[%rd64], %r65;
	add.s64 	%rd65, %rd64, %rd14;
	st.global.u32 	[%rd65], %r65;
	add.s64 	%rd66, %rd65, %rd14;
	st.global.u32 	[%rd66], %r65;
	add.s64 	%rd67, %rd66, %rd14;
	st.global.u32 	[%rd67], %r65;
	add.s64 	%rd68, %rd67, %rd14;
	st.global.u32 	[%rd68], %r65;
	add.s64 	%rd69, %rd68, %rd14;
	st.global.u32 	[%rd69], %r65;
	add.s64 	%rd70, %rd69, %rd14;
	st.global.u32 	[%rd70], %r65;
	add.s32 	%r89, %r89, 8;
	add.s64 	%rd152, %rd152, %rd13;
	setp.ne.s32 	%p22, %r89, 0;
	@%p22 bra 	$L__BB1_17;
$L__BB1_18:
	setp.eq.s32 	%p23, %r9, 0;
	@%p23 bra 	$L__BB1_26;
	setp.lt.u32 	%p24, %r9, 4;
	@%p24 bra 	$L__BB1_21;
	cvt.u64.u32 	%rd71, %r90;
	mad.lo.s64 	%rd72, %rd71, %rd11, %rd4;
	shl.b64 	%rd73, %rd72, 2;
	add.s64 	%rd74, %rd3, %rd73;
	mov.b32 	%r66, 2147483647;
	st.global.u32 	[%rd74], %r66;
	shl.b64 	%rd75, %rd11, 2;
	add.s64 	%rd76, %rd74, %rd75;
	st.global.u32 	[%rd76], %r66;
	add.s64 	%rd77, %rd76, %rd75;
	st.global.u32 	[%rd77], %r66;
	add.s64 	%rd78, %rd77, %rd75;
	st.global.u32 	[%rd78], %r66;
	add.s32 	%r90, %r90, 4;
$L__BB1_21:
	and.b32  	%r67, %r95, 3;
	setp.eq.s32 	%p25, %r67, 0;
	@%p25 bra 	$L__BB1_26;
	setp.eq.s32 	%p26, %r67, 1;
	@%p26 bra 	$L__BB1_24;
	cvt.u64.u32 	%rd79, %r90;
	mad.lo.s64 	%rd80, %rd79, %rd11, %rd4;
	shl.b64 	%rd81, %rd80, 2;
	add.s64 	%rd82, %rd3, %rd81;
	mov.b32 	%r68, 2147483647;
	st.global.u32 	[%rd82], %r68;
	shl.b64 	%rd83, %rd11, 2;
	add.s64 	%rd84, %rd82, %rd83;
	st.global.u32 	[%rd84], %r68;
	add.s32 	%r90, %r90, 2;
$L__BB1_24:
	and.b32  	%r69, %r2, 1;
	setp.eq.b32 	%p27, %r69, 1;
	@%p27 bra 	$L__BB1_26;
	cvt.u64.u32 	%rd85, %r90;
	mad.lo.s64 	%rd86, %rd85, %rd11, %rd4;
	shl.b64 	%rd87, %rd86, 2;
	add.s64 	%rd88, %rd3, %rd87;
	mov.b32 	%r70, 2147483647;
	st.global.u32 	[%rd88], %r70;
$L__BB1_26:
	add.s32 	%r71, %r52, 1;
	cvt.rn.f64.u32 	%fd73, %r71;
	mov.f64 	%fd74, 0d4000000000000000;
	div.rn.f64 	%fd1, %fd74, %fd73;
	add.s32 	%r72, %r53, 1;
	cvt.rn.f64.u32 	%fd75, %r72;
	div.rn.f64 	%fd2, %fd74, %fd75;
	add.s32 	%r73, %r54, 1;
	cvt.rn.f64.u32 	%fd76, %r73;
	div.rn.f64 	%fd3, %fd74, %fd76;
	mov.f64 	%fd77, 0d3FF0000000000000;
	sub.f64 	%fd4, %fd77, %fd2;
	sub.f64 	%fd5, %fd77, %fd3;
	cvt.u64.u32 	%rd89, %r2;
	mad.lo.s64 	%rd90, %rd89, %rd11, %rd4;
	shl.b64 	%rd91, %rd90, 2;
	add.s64 	%rd92, %rd2, %rd91;
	add.s64 	%rd93, %rd1, %rd91;
	ld.global.nc.f32 	%f11, [%rd93];
	cvt.f64.f32 	%fd164, %f11;
	ld.global.nc.f32 	%f12, [%rd92];
	cvt.f64.f32 	%fd165, %f12;
	not.b32 	%r74, %r2;
	add.s32 	%r75, %r51, %r74;
	and.b32  	%r24, %r75, 3;
	setp.eq.s32 	%p28, %r24, 0;
	mov.f64 	%fd174, 0d0000000000000000;
	mov.f64 	%fd175, %fd174;
	mov.f64 	%fd176, %fd174;
	mov.f64 	%fd177, %fd174;
	mov.f64 	%fd178, %fd174;
	mov.f64 	%fd179, %fd174;
	@%p28 bra 	$L__BB1_32;
	neg.s32 	%r94, %r24;
	cvt.u64.u32 	%rd94, %r95;
	mad.lo.s64 	%rd95, %rd11, %rd94, %rd4;
	shl.b64 	%rd153, %rd95, 2;
	mov.f64 	%fd174, 0d0000000000000000;
	mov.u32 	%r93, %r2;
$L__BB1_28:
	.pragma "nounroll";
	add.s64 	%rd96, %rd2, %rd153;
	ld.global.nc.f32 	%f14, [%rd96];
	cvt.f64.f32 	%fd16, %f14;
	add.s64 	%rd97, %rd1, %rd153;
	ld.global.nc.f32 	%f15, [%rd97];
	cvt.f64.f32 	%fd17, %f15;
	sub.f64 	%fd79, %fd16, %fd165;
	sub.f64 	%fd80, %fd17, %fd164;
	max.f64 	%fd81, %fd79, 0d0000000000000000;
	setp.lt.f64 	%p29, %fd80, 0d0000000000000000;
	neg.f64 	%fd82, %fd80;
	selp.f64 	%fd83, %fd82, 0d0000000000000000, %p29;
	sub.f64 	%fd84, %fd81, %fd83;
	abs.f64 	%fd85, %fd84;
	mul.f64 	%fd86, %fd1, %fd84;
	mov.f64 	%fd87, 0d3FF0000000000000;
	sub.f64 	%fd88, %fd87, %fd1;
	fma.rn.f64 	%fd179, %fd88, %fd179, %fd86;
	mul.f64 	%fd89, %fd2, %fd179;
	fma.rn.f64 	%fd178, %fd4, %fd178, %fd89;
	mul.f64 	%fd90, %fd3, %fd178;
	fma.rn.f64 	%fd177, %fd5, %fd177, %fd90;
	mul.f64 	%fd91, %fd1, %fd85;
	fma.rn.f64 	%fd176, %fd88, %fd176, %fd91;
	mul.f64 	%fd92, %fd2, %fd176;
	fma.rn.f64 	%fd175, %fd4, %fd175, %fd92;
	mul.f64 	%fd93, %fd3, %fd175;
	fma.rn.f64 	%fd174, %fd5, %fd174, %fd93;
	setp.equ.f64 	%p30, %fd174, 0d0000000000000000;
	mov.f32 	%f28, 0f00000000;
	@%p30 bra 	$L__BB1_30;
	div.rn.f64 	%fd94, %fd177, %fd174;
	mul.f64 	%fd95, %fd94, 0d4059000000000000;
	cvt.rn.f32.f64 	%f28, %fd95;
$L__BB1_30:
	add.s64 	%rd98, %rd3, %rd153;
	st.global.f32 	[%rd98], %f28;
	add.s32 	%r94, %r94, 1;
	setp.ne.s32 	%p31, %r94, 0;
	add.s32 	%r93, %r93, 1;
	shl.b64 	%rd99, %rd11, 2;
	add.s64 	%rd153, %rd153, %rd99;
	mov.f64 	%fd164, %fd17;
	mov.f64 	%fd165, %fd16;
	@%p31 bra 	$L__BB1_28;
	add.s32 	%r95, %r93, 1;
	mov.f64 	%fd164, %fd17;
	mov.f64 	%fd165, %fd16;
$L__BB1_32:
	sub.s32 	%r76, %r51, %r2;
	add.s32 	%r77, %r76, -2;
	setp.lt.u32 	%p32, %r77, 3;
	@%p32 bra 	$L__BB1_55;
	sub.s32 	%r97, %r95, %r51;
	add.s32 	%r96, %r95, 1;
$L__BB1_34:
	add.s32 	%r78, %r96, -1;
	cvt.u64.u32 	%rd100, %r78;
	mad.lo.s64 	%rd26, %rd100, %rd11, %rd4;
	shl.b64 	%rd101, %rd26, 2;
	add.s64 	%rd102, %rd2, %rd101;
	ld.global.nc.f32 	%f17, [%rd102];
	cvt.f64.f32 	%fd40, %f17;
	add.s64 	%rd103, %rd1, %rd101;
	ld.global.nc.f32 	%f18, [%rd103];
	cvt.f64.f32 	%fd41, %f18;
	sub.f64 	%fd96, %fd40, %fd165;
	sub.f64 	%fd97, %fd41, %fd164;
	max.f64 	%fd98, %fd96, 0d0000000000000000;
	setp.lt.f64 	%p33, %fd97, 0d0000000000000000;
	neg.f64 	%fd99, %fd97;
	selp.f64 	%fd100, %fd99, 0d0000000000000000, %p33;
	sub.f64 	%fd101, %fd98, %fd100;
	abs.f64 	%fd102, %fd101;
	mul.f64 	%fd103, %fd1, %fd101;
	mov.f64 	%fd104, 0d3FF0000000000000;
	sub.f64 	%fd105, %fd104, %fd1;
	fma.rn.f64 	%fd42, %fd105, %fd179, %fd103;
	mul.f64 	%fd106, %fd2, %fd42;
	fma.rn.f64 	%fd43, %fd4, %fd178, %fd106;
	mul.f64 	%fd107, %fd3, %fd43;
	fma.rn.f64 	%fd44, %fd5, %fd177, %fd107;
	mul.f64 	%fd108, %fd1, %fd102;
	fma.rn.f64 	%fd45, %fd105, %fd176, %fd108;
	mul.f64 	%fd109, %fd2, %fd45;
	fma.rn.f64 	%fd46, %fd4, %fd175, %fd109;
	mul.f64 	%fd110, %fd3, %fd46;
	fma.rn.f64 	%fd47, %fd5, %fd174, %fd110;
	setp.equ.f64 	%p34, %fd47, 0d0000000000000000;
	mov.f32 	%f29, 0f00000000;
	@%p34 bra 	$L__BB1_36;
	div.rn.f64 	%fd111, %fd44, %fd47;
	mul.f64 	%fd112, %fd111, 0d4059000000000000;
	cvt.rn.f32.f64 	%f29, %fd112;
$L__BB1_36:
	add.s64 	%rd105, %rd3, %rd101;
	st.global.f32 	[%rd105], %f29;
	cvt.u64.u32 	%rd106, %r96;
	mad.lo.s64 	%rd27, %rd106, %rd11, %rd4;
	shl.b64 	%rd107, %rd27, 2;
	add.s64 	%rd108, %rd2, %rd107;
	ld.global.nc.f32 	%f20, [%rd108];
	cvt.f64.f32 	%fd48, %f20;
	add.s64 	%rd109, %rd1, %rd107;
	ld.global.nc.f32 	%f21, [%rd109];
	cvt.f64.f32 	%fd49, %f21;
	sub.f64 	%fd113, %fd48, %fd40;
	sub.f64 	%fd114, %fd49, %fd41;
	max.f64 	%fd115, %fd113, 0d0000000000000000;
	setp.lt.f64 	%p35, %fd114, 0d0000000000000000;
	neg.f64 	%fd116, %fd114;
	selp.f64 	%fd117, %fd116, 0d0000000000000000, %p35;
	sub.f64 	%fd118, %fd115, %fd117;
	abs.f64 	%fd119, %fd118;
	mul.f64 	%fd120, %fd1, %fd118;
	mov.f64 	%fd121, 0d3FF0000000000000;
	sub.f64 	%fd122, %fd121, %fd1;
	fma.rn.f64 	%fd50, %fd122, %fd42, %fd120;
	mul.f64 	%fd123, %fd2, %fd50;
	fma.rn.f64 	%fd51, %fd4, %fd43, %fd123;
	mul.f64 	%fd124, %fd3, %fd51;
	fma.rn.f64 	%fd52, %fd5, %fd44, %fd124;
	mul.f64 	%fd125, %fd1, %fd119;
	fma.rn.f64 	%fd53, %fd122, %fd45, %fd125;
	mul.f64 	%fd126, %fd2, %fd53;
	fma.rn.f64 	%fd54, %fd4, %fd46, %fd126;
	mul.f64 	%fd127, %fd3, %fd54;
	fma.rn.f64 	%fd55, %fd5, %fd47, %fd127;
	setp.equ.f64 	%p36, %fd55, 0d0000000000000000;
	mov.f32 	%f30, 0f00000000;
	@%p36 bra 	$L__BB1_38;
	div.rn.f64 	%fd128, %fd52, %fd55;
	mul.f64 	%fd129, %fd128, 0d4059000000000000;
	cvt.rn.f32.f64 	%f30, %fd129;
$L__BB1_38:
	add.s64 	%rd111, %rd3, %rd107;
	st.global.f32 	[%rd111], %f30;
	add.s32 	%r79, %r96, 1;
	cvt.u64.u32 	%rd112, %r79;
	mad.lo.s64 	%rd28, %rd112, %rd11, %rd4;
	shl.b64 	%rd113, %rd28, 2;
	add.s64 	%rd114, %rd2, %rd113;
	ld.global.nc.f32 	%f23, [%rd114];
	cvt.f64.f32 	%fd56, %f23;
	add.s64 	%rd115, %rd1, %rd113;
	ld.global.nc.f32 	%f24, [%rd115];
	cvt.f64.f32 	%fd57, %f24;
	sub.f64 	%fd130, %fd56, %fd48;
	sub.f64 	%fd131, %fd57, %fd49;
	max.f64 	%fd132, %fd130, 0d0000000000000000;
	setp.lt.f64 	%p37, %fd131, 0d0000000000000000;
	neg.f64 	%fd133, %fd131;
	selp.f64 	%fd134, %fd133, 0d0000000000000000, %p37;
	sub.f64 	%fd135, %fd132, %fd134;
	abs.f64 	%fd136, %fd135;
	mul.f64 	%fd137, %fd1, %fd135;
	mov.f64 	%fd138, 0d3FF0000000000000;
	sub.f64 	%fd139, %fd138, %fd1;
	fma.rn.f64 	%fd58, %fd139, %fd50, %fd137;
	mul.f64 	%fd140, %fd2, %fd58;
	fma.rn.f64 	%fd59, %fd4, %fd51, %fd140;
	mul.f64 	%fd141, %fd3, %fd59;
	fma.rn.f64 	%fd60, %fd5, %fd52, %fd141;
	mul.f64 	%fd142, %fd1, %fd136;
	fma.rn.f64 	%fd61, %fd139, %fd53, %fd142;
	mul.f64 	%fd143, %fd2, %fd61;
	fma.rn.f64 	%fd62, %fd4, %fd54, %fd143;
	mul.f64 	%fd144, %fd3, %fd62;
	fma.rn.f64 	%fd63, %fd5, %fd55, %fd144;
	setp.equ.f64 	%p38, %fd63, 0d0000000000000000;
	mov.f32 	%f31, 0f00000000;
	@%p38 bra 	$L__BB1_40;
	div.rn.f64 	%fd145, %fd60, %fd63;
	mul.f64 	%fd146, %fd145, 0d4059000000000000;
	cvt.rn.f32.f64 	%f31, %fd146;
$L__BB1_40:
	add.s64 	%rd117, %rd3, %rd113;
	st.global.f32 	[%rd117], %f31;
	add.s32 	%r80, %r96, 2;
	cvt.u64.u32 	%rd118, %r80;
	mad.lo.s64 	%rd29, %rd118, %rd11, %rd4;
	shl.b64 	%rd119, %rd29, 2;
	add.s64 	%rd120, %rd2, %rd119;
	ld.global.nc.f32 	%f26, [%rd120];
	cvt.f64.f32 	%fd165, %f26;
	add.s64 	%rd121, %rd1, %rd119;
	ld.global.nc.f32 	%f27, [%rd121];
	cvt.f64.f32 	%fd164, %f27;
	sub.f64 	%fd147, %fd165, %fd56;
	sub.f64 	%fd148, %fd164, %fd57;
	max.f64 	%fd149, %fd147, 0d0000000000000000;
	setp.lt.f64 	%p39, %fd148, 0d0000000000000000;
	neg.f64 	%fd150, %fd148;
	selp.f64 	%fd151, %fd150, 0d0000000000000000, %p39;
	sub.f64 	%fd152, %fd149, %fd151;
	abs.f64 	%fd153, %fd152;
	mul.f64 	%fd154, %fd1, %fd152;
	mov.f64 	%fd155, 0d3FF0000000000000;
	sub.f64 	%fd156, %fd155, %fd1;
	fma.rn.f64 	%fd179, %fd156, %fd58, %fd154;
	mul.f64 	%fd157, %fd2, %fd179;
	fma.rn.f64 	%fd178, %fd4, %fd59, %fd157;
	mul.f64 	%fd158, %fd3, %fd178;
	fma.rn.f64 	%fd177, %fd5, %fd60, %fd158;
	mul.f64 	%fd159, %fd1, %fd153;
	fma.rn.f64 	%fd176, %fd156, %fd61, %fd159;
	mul.f64 	%fd160, %fd2, %fd176;
	fma.rn.f64 	%fd175, %fd4, %fd62, %fd160;
	mul.f64 	%fd161, %fd3, %fd175;
	fma.rn.f64 	%fd174, %fd5, %fd63, %fd161;
	setp.equ.f64 	%p40, %fd174, 0d0000000000000000;
	mov.f32 	%f32, 0f00000000;
	@%p40 bra 	$L__BB1_42;
	div.rn.f64 	%fd162, %fd177, %fd174;
	mul.f64 	%fd163, %fd162, 0d4059000000000000;
	cvt.rn.f32.f64 	%f32, %fd163;
$L__BB1_42:
	add.s64 	%rd123, %rd3, %rd119;
	st.global.f32 	[%rd123], %f32;
	add.s32 	%r97, %r97, 4;
	add.s32 	%r96, %r96, 4;
	setp.eq.s32 	%p41, %r97, 0;
	@%p41 bra 	$L__BB1_55;
	bra.uni 	$L__BB1_34;
$L__BB1_43:
	setp.lt.s32 	%p12, %r51, 1;
	@%p12 bra 	$L__BB1_55;
	cvt.s64.s32 	%rd15, %r50;
	and.b32  	%r12, %r51, 7;
	setp.lt.u32 	%p13, %r51, 8;
	mov.b32 	%r102, 0;
	@%p13 bra 	$L__BB1_47;
	and.b32  	%r102, %r51, 2147483640;
	neg.s32 	%r88, %r102;
	shl.b64 	%rd37, %rd4, 2;
	add.s64 	%rd151, %rd3, %rd37;
	shl.b64 	%rd17, %rd15, 5;
	shl.b64 	%rd18, %rd15, 2;
$L__BB1_46:
	.pragma "nounroll";
	mov.b32 	%r59, 2147483647;
	st.global.u32 	[%rd151], %r59;
	add.s64 	%rd38, %rd151, %rd18;
	st.global.u32 	[%rd38], %r59;
	add.s64 	%rd39, %rd38, %rd18;
	st.global.u32 	[%rd39], %r59;
	add.s64 	%rd40, %rd39, %rd18;
	st.global.u32 	[%rd40], %r59;
	add.s64 	%rd41, %rd40, %rd18;
	st.global.u32 	[%rd41], %r59;
	add.s64 	%rd42, %rd41, %rd18;
	st.global.u32 	[%rd42], %r59;
	add.s64 	%rd43, %rd42, %rd18;
	st.global.u32 	[%rd43], %r59;
	add.s64 	%rd44, %rd43, %rd18;
	st.global.u32 	[%rd44], %r59;
	add.s32 	%r88, %r88, 8;
	add.s64 	%rd151, %rd151, %rd17;
	setp.eq.s32 	%p14, %r88, 0;
	@%p14 bra 	$L__BB1_47;
	bra.uni 	$L__BB1_46;
$L__BB1_47:
	setp.eq.s32 	%p15, %r12, 0;
	@%p15 bra 	$L__BB1_55;
	and.b32  	%r45, %r51, 3;
	setp.lt.u32 	%p16, %r12, 4;
	@%p16 bra 	$L__BB1_50;
	cvt.u64.u32 	%rd45, %r102;
	mad.lo.s64 	%rd46, %rd45, %rd15, %rd4;
	shl.b64 	%rd47, %rd46, 2;
	add.s64 	%rd48, %rd3, %rd47;
	mov.b32 	%r60, 2147483647;
	st.global.u32 	[%rd48], %r60;
	shl.b64 	%rd49, %rd15, 2;
	add.s64 	%rd50, %rd48, %rd49;
	st.global.u32 	[%rd50], %r60;
	add.s64 	%rd51, %rd50, %rd49;
	st.global.u32 	[%rd51], %r60;
	add.s64 	%rd52, %rd51, %rd49;
	st.global.u32 	[%rd52], %r60;
	add.s32 	%r102, %r102, 4;
$L__BB1_50:
	setp.eq.s32 	%p17, %r45, 0;
	@%p17 bra 	$L__BB1_55;
	setp.eq.s32 	%p18, %r45, 1;
	@%p18 bra 	$L__BB1_53;
	cvt.u64.u32 	%rd53, %r102;
	mad.lo.s64 	%rd54, %rd53, %rd15, %rd4;
	shl.b64 	%rd55, %rd54, 2;
	add.s64 	%rd56, %rd3, %rd55;
	mov.b32 	%r61, 2147483647;
	st.global.u32 	[%rd56], %r61;
	shl.b64 	%rd57, %rd15, 2;
	add.s64 	%rd58, %rd56, %rd57;
	st.global.u32 	[%rd58], %r61;
	add.s32 	%r102, %r102, 2;
$L__BB1_53:
	and.b32  	%r62, %r51, 1;
	setp.eq.b32 	%p19, %r62, 1;
	not.pred 	%p20, %p19;
	@%p20 bra 	$L__BB1_55;
	cvt.u64.u32 	%rd59, %r102;
	mad.lo.s64 	%rd60, %rd59, %rd15, %rd4;
	shl.b64 	%rd61, %rd60, 2;
	add.s64 	%rd62, %rd3, %rd61;
	mov.b32 	%r63, 2147483647;
	st.global.u32 	[%rd62], %r63;
$L__BB1_55:
	ret;

}


// ===== COMPILED SASS (sm_100) =====

	.target	sm_100

	.elftype	@"ET_EXEC"


//--------------------- .note.nv.tkinfo           --------------------------
	.section	.note.nv.tkinfo,"",@"SHT_NOTE"
	.sectionflags	@"SHF_NOTE_NV_TKINFO"
	.tkinfo
        /*0018*/ 	.word	0x00000002
        /*0030*/ 	.string	""
        /*0030*/ 	.string	"ptxas"
        /*0030*/ 	.string	"Cuda compilation tools, release 13.0, V13.0.88"
        /*0030*/ 	.string	"Build cuda_13.0.r13.0/compiler.36424714_0"
        /*0030*/ 	.string	"-arch sm_100 -m 64 "



//--------------------- .note.nv.cuinfo           --------------------------
	.section	.note.nv.cuinfo,"",@"SHT_NOTE"
	.sectionflags	@"SHF_NOTE_NV_CUINFO"
        /*0018*/ 	.short	0x0002
        /*001a*/ 	.short	0x0064
        /*001c*/ 	.short	0x0082
	.zero		2


//--------------------- .nv.info                  --------------------------
	.section	.nv.info,"",@"SHT_CUDA_INFO"
	.align	4


	//----- nvinfo : EIATTR_REGCOUNT
	.align		4
        /*0000*/ 	.byte	0x04, 0x2f
        /*0002*/ 	.short	(.L_1 - .L_0)
	.align		4
.L_0:
        /*0004*/ 	.word	index@(dti_batch_f32)
        /*0008*/ 	.word	0x00000032


	//----- nvinfo : EIATTR_FRAME_SIZE
	.align		4
.L_1:
        /*000c*/ 	.byte	0x04, 0x11
        /*000e*/ 	.short	(.L_3 - .L_2)
	.align		4
.L_2:
        /*0010*/ 	.word	index@($__internal_1_$__cuda_sm20_div_rn_f64_full)
        /*0014*/ 	.word	0x00000000


	//----- nvinfo : EIATTR_FRAME_SIZE
	.align		4
.L_3:
        /*0018*/ 	.byte	0x04, 0x11
        /*001a*/ 	.short	(.L_5 - .L_4)
	.align		4
.L_4:
        /*001c*/ 	.word	index@(dti_batch_f32)
        /*0020*/ 	.word	0x00000000


	//----- nvinfo : EIATTR_REGCOUNT
	.align		4
.L_5:
        /*0024*/ 	.byte	0x04, 0x2f
        /*0026*/ 	.short	(.L_7 - .L_6)
	.align		4
.L_6:
        /*0028*/ 	.word	index@(dti_many_series_one_param_f32)
        /*002c*/ 	.word	0x0000003e


	//----- nvinfo : EIATTR_FRAME_SIZE
	.align		4
.L_7:
        /*0030*/ 	.byte	0x04, 0x11
        /*0032*/ 	.short	(.L_9 - .L_8)
	.align		4
.L_8:
        /*0034*/ 	.word	index@($__internal_0_$__cuda_sm20_div_rn_f64_full)
        /*0038*/ 	.word	0x00000000


	//----- nvinfo : EIATTR_FRAME_SIZE
	.align		4
.L_9:
        /*003c*/ 	.byte	0x04, 0x11
        /*003e*/ 	.short	(.L_11 - .L_10)
	.align		4
.L_10:
        /*0040*/ 	.word	index@(dti_many_series_one_param_f32)
        /*0044*/ 	.word	0x00000000


	//----- nvinfo : EIATTR_MIN_STACK_SIZE
	.align		4
.L_11:
        /*0048*/ 	.byte	0x04, 0x12
        /*004a*/ 	.short	(.L_13 - .L_12)
	.align		4
.L_12:
        /*004c*/ 	.word	index@(dti_many_series_one_param_f32)
        /*0050*/ 	.word	0x00000000


	//----- nvinfo : EIATTR_MIN_STACK_SIZE
	.align		4
.L_13:
        /*0054*/ 	.byte	0x04, 0x12
        /*0056*/ 	.short	(.L_15 - .L_14)
	.align		4
.L_14:
        /*0058*/ 	.word	index@(dti_batch_f32)
        /*005c*/ 	.word	0x00000000
.L_15:


//--------------------- .nv.compat                --------------------------
	.section	.nv.compat,"",@"SHT_CUDA_COMPAT_INFO"
	.align	4
        /*0000*/ 	.byte	0x02, 0x09, 0x00, 0x00, 0x02, 0x02, 0x01, 0x00, 0x02, 0x05, 0x05, 0x00, 0x03, 0x07, 0x01, 0x01
        /*0010*/ 	.byte	0x02, 0x03, 0x00, 0x00, 0x02, 0x06, 0x01, 0x00, 0x04, 0x0b, 0x08, 0x00, 0x01, 0x00, 0x00, 0x00
        /*0020*/ 	.byte	0x00, 0x00, 0x00, 0x00


//--------------------- .nv.info.dti_many_series_one_param_f32 --------------------------
	.section	.nv.info.dti_many_series_one_param_f32,"",@"SHT_CUDA_INFO"
	.sectionflags	@""
	.align	4


	//----- nvinfo : EIATTR_CUDA_API_VERSION
	.align		4
        /*0000*/ 	.byte	0x04, 0x37
        /*0002*/ 	.short	(.L_17 - .L_16)
.L_16:
        /*0004*/ 	.word	0x00000082


	//----- nvinfo : EIATTR_KPARAM_INFO
	.align		4
.L_17:
        /*0008*/ 	.byte	0x04, 0x17
        /*000a*/ 	.short	(.L_19 - .L_18)
.L_18:
        /*000c*/ 	.word	0x00000000
        /*0010*/ 	.short	0x0008
        /*0012*/ 	.short	0x0030
        /*0014*/ 	.byte	0x00, 0xf5, 0x21, 0x00


	//----- nvinfo : EIATTR_KPARAM_INFO
	.align		4
.L_19:
        /*0018*/ 	.byte	0x04, 0x17
        /*001a*/ 	.short	(.L_21 - .L_20)
.L_20:
        /*001c*/ 	.word	0x00000000
        /*0020*/ 	.short	0x0007
        /*0022*/ 	.short	0x0028
        /*0024*/ 	.byte	0x00, 0xf0, 0x11, 0x00


	//----- nvinfo : EIATTR_KPARAM_INFO
	.align		4
.L_21:
        /*0028*/ 	.byte	0x04, 0x17
        /*002a*/ 	.short	(.L_23 - .L_22)
.L_22:
        /*002c*/ 	.word	0x00000000
        /*0030*/ 	.short	0x0006
        /*0032*/ 	.short	0x0024
        /*0034*/ 	.byte	0x00, 0xf0, 0x11, 0x00


	//----- nvinfo : EIATTR_KPARAM_INFO
	.align		4
.L_23:
        /*0038*/ 	.byte	0x04, 0x17
        /*003a*/ 	.short	(.L_25 - .L_24)
.L_24:
        /*003c*/ 	.word	0x00000000
        /*0040*/ 	.short	0x0005
        /*0042*/ 	.short	0x0020
        /*0044*/ 	.byte	0x00, 0xf0, 0x11, 0x00


	//----- nvinfo : EIATTR_KPARAM_INFO
	.align		4
.L_25:
        /*0048*/ 	.byte	0x04, 0x17
        /*004a*/ 	.short	(.L_27 - .L_26)
.L_26:
        /*004c*/ 	.word	0x00000000
        /*0050*/ 	.short	0x0004
        /*0052*/ 	.short	0x001c
        /*0054*/ 	.byte	0x00, 0xf0, 0x11, 0x00


	//----- nvinfo : EIATTR_KPARAM_INFO
	.align		4
.L_27:
        /*0058*/ 	.byte	0x04, 0x17
        /*005a*/ 	.short	(.L_29 - .L_28)
.L_28:
        /*005c*/ 	.word	0x00000000
        /*0060*/ 	.short	0x0003
        /*0062*/ 	.short	0x0018
        /*0064*/ 	.byte	0x00, 0xf0, 0x11, 0x00


	//----- nvinfo : EIATTR_KPARAM_INFO
	.align		4
.L_29:
        /*0068*/ 	.byte	0x04, 0x17
        /*006a*/ 	.short	(.L_31 - .L_30)
.L_30:
        /*006c*/ 	.word	0x00000000
        /*0070*/ 	.short	0x0002
        /*0072*/ 	.short	0x0010
        /*0074*/ 	.byte	0x00, 0xf5, 0x21, 0x00


	//----- nvinfo : EIATTR_KPARAM_INFO
	.align		4
.L_31:
        /*0078*/ 	.byte	0x04, 0x17
        /*007a*/ 	.short	(.L_33 - .L_32)
.L_32:
        /*007c*/ 	.word	0x00000000
        /*0080*/ 	.short	0x0001
        /*0082*/ 	.short	0x0008
        /*0084*/ 	.byte	0x00, 0xf5, 0x21, 0x00


	//----- nvinfo : EIATTR_KPARAM_INFO
	.align		4
.L_33:
        /*0088*/ 	.byte	0x04, 0x17
        /*008a*/ 	.short	(.L_35 - .L_34)
.L_34:
        /*008c*/ 	.word	0x00000000
        /*0090*/ 	.short	0x0000
        /*0092*/ 	.short	0x0000
        /*0094*/ 	.byte	0x00, 0xf5, 0x21, 0x00


	//----- nvinfo : EIATTR_SPARSE_MMA_MASK
	.align		4
.L_35:
        /*0098*/ 	.byte	0x03, 0x50
        /*009a*/ 	.short	0x0000


	//----- nvinfo : EIATTR_MAXREG_COUNT
	.align		4
        /*009c*/ 	.byte	0x03, 0x1b
        /*009e*/ 	.short	0x00ff


	//----- nvinfo : EIATTR_MERCURY_ISA_VERSION
	.align		4
        /*00a0*/ 	.byte	0x03, 0x5f
        /*00a2*/ 	.short	0x0101


	//----- nvinfo : EIATTR_VRC_CTA_INIT_COUNT
	.align		4
        /*00a4*/ 	.byte	0x02, 0x4a
	.zero		1
	.zero		1


	//----- nvinfo : EIATTR_EXIT_INSTR_OFFSETS
	.align		4
        /*00a8*/ 	.byte	0x04, 0x1c
        /*00aa*/ 	.short	(.L_37 - .L_36)


	//   ....[0]....
.L_36:
        /*00ac*/ 	.word	0x00000070


	//   ....[1]....
        /*00b0*/ 	.word	0x00000170


	//   ....[2]....
        /*00b4*/ 	.word	0x00000420


	//   ....[3]....
        /*00b8*/ 	.word	0x000005a0


	//   ....[4]....
        /*00bc*/ 	.word	0x000006c0


	//   ....[5]....
        /*00c0*/ 	.word	0x00000760


	//   ....[6]....
        /*00c4*/ 	.word	0x00001aa0


	//   ....[7]....
        /*00c8*/ 	.word	0x00002e90


	//   ....[8]....
        /*00cc*/ 	.word	0x00002ed0


	//   ....[9]....
        /*00d0*/ 	.word	0x00003180


	//   ....[10]....
        /*00d4*/ 	.word	0x00003320


	//   ....[11]....
        /*00d8*/ 	.word	0x00003440


	//   ....[12]....
        /*00dc*/ 	.word	0x000034e0


	//----- nvinfo : EIATTR_CRS_STACK_SIZE
	.align		4
.L_37:
        /*00e0*/ 	.byte	0x04, 0x1e
        /*00e2*/ 	.short	(.L_39 - .L_38)
.L_38:
        /*00e4*/ 	.word	0x00000000


	//----- nvinfo : EIATTR_CBANK_PARAM_SIZE
	.align		4
.L_39:
        /*00e8*/ 	.byte	0x03, 0x19
        /*00ea*/ 	.short	0x0038


	//----- nvinfo : EIATTR_PARAM_CBANK
	.align		4
        /*00ec*/ 	.byte	0x04, 0x0a
        /*00ee*/ 	.short	(.L_41 - .L_40)
	.align		4
.L_40:
        /*00f0*/ 	.word	index@(.nv.constant0.dti_many_series_one_param_f32)
        /*00f4*/ 	.short	0x0380
        /*00f6*/ 	.short	0x0038


	//----- nvinfo : EIATTR_SW_WAR
	.align		4
.L_41:
        /*00f8*/ 	.byte	0x04, 0x36
        /*00fa*/ 	.short	(.L_43 - .L_42)
.L_42:
        /*00fc*/ 	.word	0x00000008
.L_43:


//--------------------- .nv.info.dti_batch_f32    --------------------------
	.section	.nv.info.dti_batch_f32,"",@"SHT_CUDA_INFO"
	.sectionflags	@""
	.align	4


	//----- nvinfo : EIATTR_CUDA_API_VERSION
	.align		4
        /*0000*/ 	.byte	0x04, 0x37
        /*0002*/ 	.short	(.L_45 - .L_44)
.L_44:
        /*0004*/ 	.word	0x00000082


	//----- nvinfo : EIATTR_KPARAM_INFO
	.align		4
.L_45:
        /*0008*/ 	.byte	0x04, 0x17
        /*000a*/ 	.short	(.L_47 - .L_46)
.L_46:
        /*000c*/ 	.word	0x00000000
        /*0010*/ 	.short	0x0008
        /*0012*/ 	.short	0x0038
        /*0014*/ 	.byte	0x00, 0xf5, 0x21, 0x00


	//----- nvinfo : EIATTR_KPARAM_INFO
	.align		4
.L_47:
        /*0018*/ 	.byte	0x04, 0x17
        /*001a*/ 	.short	(.L_49 - .L_48)
.L_48:
        /*001c*/ 	.word	0x00000000
        /*0020*/ 	.short	0x0007
        /*0022*/ 	.short	0x0030
        /*0024*/ 	.byte	0x00, 0xf0, 0x11, 0x00


	//----- nvinfo : EIATTR_KPARAM_INFO
	.align		4
.L_49:
        /*0028*/ 	.byte	0x04, 0x17
        /*002a*/ 	.short	(.L_51 - .L_50)
.L_50:
        /*002c*/ 	.word	0x00000000
        /*0030*/ 	.short	0x0006
        /*0032*/ 	.short	0x002c
        /*0034*/ 	.byte	0x00, 0xf0, 0x11, 0x00


	//----- nvinfo : EIATTR_KPARAM_INFO
	.align		4
.L_51:
        /*0038*/ 	.byte	0x04, 0x17
        /*003a*/ 	.short	(.L_53 - .L_52)
.L_52:
        /*003c*/ 	.word	0x00000000
        /*0040*/ 	.short	0x0005
        /*0042*/ 	.short	0x0028
        /*0044*/ 	.byte	0x00, 0xf0, 0x11, 0x00


	//----- nvinfo : EIATTR_KPARAM_INFO
	.align		4
.L_53:
        /*0048*/ 	.byte	0x04, 0x17
        /*004a*/ 	.short	(.L_55 - .L_54)
.L_54:
        /*004c*/ 	.word	0x00000000
        /*0050*/ 	.short	0x0004
        /*0052*/ 	.short	0x0020
        /*0054*/ 	.byte	0x00, 0xf5, 0x21, 0x00


	//----- nvinfo : EIATTR_KPARAM_INFO
	.align		4
.L_55:
        /*0058*/ 	.byte	0x04, 0x17
        /*005a*/ 	.short	(.L_57 - .L_56)
.L_56:
        /*005c*/ 	.word	0x00000000
        /*0060*/ 	.short	0x0003
        /*0062*/ 	.short	0x0018
        /*0064*/ 	.byte	0x00, 0xf5, 0x21, 0x00


	//----- nvinfo : EIATTR_KPARAM_INFO
	.align		4
.L_57:
        /*0068*/ 	.byte	0x04, 0x17
        /*006a*/ 	.short	(.L_59 - .L_58)
.L_58:
        /*006c*/ 	.word	0x00000000
        /*0070*/ 	.short	0x0002
        /*0072*/ 	.short	0x0010
        /*0074*/ 	.byte	0x00, 0xf5, 0x21, 0x00


	//----- nvinfo : EIATTR_KPARAM_INFO
	.align		4
.L_59:
        /*0078*/ 	.byte	0x04, 0x17
        /*007a*/ 	.short	(.L_61 - .L_60)
.L_60:
        /*007c*/ 	.word	0x00000000
        /*0080*/ 	.short	0x0001
        /*0082*/ 	.short	0x0008
        /*0084*/ 	.byte	0x00, 0xf5, 0x21, 0x00


	//----- nvinfo : EIATTR_KPARAM_INFO
	.align		4
.L_61:
        /*0088*/ 	.byte	0x04, 0x17
        /*008a*/ 	.short	(.L_63 - .L_62)
.L_62:
        /*008c*/ 	.word	0x00000000
        /*0090*/ 	.short	0x0000
        /*0092*/ 	.short	0x0000
        /*0094*/ 	.byte	0x00, 0xf5, 0x21, 0x00


	//----- nvinfo : EIATTR_SPARSE_MMA_MASK
	.align		4
.L_63:
        /*0098*/ 	.byte	0x03, 0x50
        /*009a*/ 	.short	0x0000


	//----- nvinfo : EIATTR_MAXREG_COUNT
	.align		4
        /*009c*/ 	.byte	0x03, 0x1b
        /*009e*/ 	.short	0x00ff


	//----- nvinfo : EIATTR_MERCURY_ISA_VERSION
	.align		4
        /*00a0*/ 	.byte	0x03, 0x5f
        /*00a2*/ 	.short	0x0101


	//----- nvinfo : EIATTR_VRC_CTA_INIT_COUNT
	.align		4
        /*00a4*/ 	.byte	0x02, 0x4a
	.zero		1
	.zero		1


	//----- nvinfo : EIATTR_EXIT_INSTR_OFFSETS
	.align		4
        /*00a8*/ 	.byte	0x04, 0x1c
        /*00aa*/ 	.short	(.L_65 - .L_64)


	//   ....[0]....
.L_64:
        /*00ac*/ 	.word	0x00000070


	//   ....[1]....
        /*00b0*/ 	.word	0x00000b70


	//   ....[2]....
        /*00b4*/ 	.word	0x00001a10


	//   ....[3]....
        /*00b8*/ 	.word	0x00002110


	//   ....[4]....
        /*00bc*/ 	.word	0x00002440


	//   ....[5]....
        /*00c0*/ 	.word	0x00002460


	//   ....[6]....
        /*00c4*/ 	.word	0x00002680


	//   ....[7]....
        /*00c8*/ 	.word	0x00002780


	//   ....[8]....
        /*00cc*/ 	.word	0x00002840


	//   ....[9]....
        /*00d0*/ 	.word	0x00002910


	//----- nvinfo : EIATTR_CRS_STACK_SIZE
	.align		4
.L_65:
        /*00d4*/ 	.byte	0x04, 0x1e
        /*00d6*/ 	.short	(.L_67 - .L_66)
.L_66:
        /*00d8*/ 	.word	0x00000000


	//----- nvinfo : EIATTR_CBANK_PARAM_SIZE
	.align		4
.L_67:
        /*00dc*/ 	.byte	0x03, 0x19
        /*00de*/ 	.short	0x0040


	//----- nvinfo : EIATTR_PARAM_CBANK
	.align		4
        /*00e0*/ 	.byte	0x04, 0x0a
        /*00e2*/ 	.short	(.L_69 - .L_68)
	.align		4
.L_68:
        /*00e4*/ 	.word	index@(.nv.constant0.dti_batch_f32)
        /*00e8*/ 	.short	0x0380
        /*00ea*/ 	.short	0x0040


	//----- nvinfo : EIATTR_SW_WAR
	.align		4
.L_69:
        /*00ec*/ 	.byte	0x04, 0x36
        /*00ee*/ 	.short	(.L_71 - .L_70)
.L_70:
        /*00f0*/ 	.word	0x00000008
.L_71:


//--------------------- .nv.callgraph             --------------------------
	.section	.nv.callgraph,"",@"SHT_CUDA_CALLGRAPH"
	.align	4
	.sectionentsize	8
	.align		4
        /*0000*/ 	.word	0x00000000
	.align		4
        /*0004*/ 	.word	0xffffffff
	.align		4
        /*0008*/ 	.word	0x00000000
	.align		4
        /*000c*/ 	.word	0xfffffffe
	.align		4
        /*0010*/ 	.word	0x00000000
	.align		4
        /*0014*/ 	.word	0xfffffffd
	.align		4
        /*0018*/ 	.word	0x00000000
	.align		4
        /*001c*/ 	.word	0xfffffffc


//--------------------- .text.dti_many_series_one_param_f32 --------------------------
	.section	.text.dti_many_series_one_param_f32,"ax",@progbits
	.align	128
        .global         dti_many_series_one_param_f32
        .type           dti_many_series_one_param_f32,@function
        .size           dti_many_series_one_param_f32,(.L_x_108 - dti_many_series_one_param_f32)
        .other          dti_many_series_one_param_f32,@"STO_CUDA_ENTRY STV_DEFAULT"
dti_many_series_one_param_f32:
.text.dti_many_series_one_param_f32:
[----:B------:R-:W-:Y:S01]  /*0000*/  LDC R1, c[0x0][0x37c] ;  /* 0x0000df00ff017b82 */ /* 0x000fe20000000800 */
[----:B------:R-:W0:Y:S07]  /*0010*/  S2R R33, SR_TID.X ;  /* 0x0000000000217919 */ /* 0x000e2e0000002100 */
[----:B------:R-:W0:Y:S08]  /*0020*/  S2UR UR4, SR_CTAID.X ;  /* 0x00000000000479c3 */ /* 0x000e300000002500 */
[----:B------:R-:W0:Y:S08]  /*0030*/  LDC R32, c[0x0][0x360] ;  /* 0x0000d800ff207b82 */ /* 0x000e300000000800 */
[----:B------:R-:W1:Y:S01]  /*0040*/  LDC R3, c[0x0][0x398] ;  /* 0x0000e600ff037b82 */ /* 0x000e620000000800 */
[----:B0-----:R-:W-:-:S05]  /*0050*/  IMAD R32, R32, UR4, R33 ;  /* 0x0000000420207c24 */ /* 0x001fca000f8e0221 */
[----:B-1----:R-:W-:-:S13]  /*0060*/  ISETP.GE.AND P0, PT, R32, R3, PT ;  /* 0x000000032000720c */ /* 0x002fda0003f06270 */
[----:B------:R-:W-:Y:S05]  /*0070*/  @P0 EXIT ;  /* 0x000000000000094d */ /* 0x000fea0003800000 */
[----:B------:R-:W0:Y:S01]  /*0080*/  LDC.64 R4, c[0x0][0x390] ;  /* 0x0000e400ff047b82 */ /* 0x000e220000000a00 */
[----:B------:R-:W1:Y:S01]  /*0090*/  LDCU.64 UR6, c[0x0][0x358] ;  /* 0x00006b00ff0677ac */ /* 0x000e620008000a00 */
[----:B------:R-:W2:Y:S06]  /*00a0*/  LDCU.64 UR8, c[0x0][0x3a0] ;  /* 0x00007400ff0877ac */ /* 0x000eac0008000a00 */
[----:B------:R-:W3:Y:S01]  /*00b0*/  LDC R0, c[0x0][0x39c] ;  /* 0x0000e700ff007b82 */ /* 0x000ee20000000800 */
[----:B------:R-:W4:Y:S01]  /*00c0*/  LDCU UR4, c[0x0][0x3a8] ;  /* 0x00007500ff0477ac */ /* 0x000f220008000800 */
[----:B0-----:R-:W-:-:S05]  /*00d0*/  IMAD.WIDE R4, R32, 0x4, R4 ;  /* 0x0000000420047825 */ /* 0x001fca00078e0204 */
[----:B-1----:R-:W5:Y:S01]  /*00e0*/  LDG.E.CONSTANT R11, desc[UR6][R4.64] ;  /* 0x00000006040b7981 */ /* 0x002f62000c1e9900 */
[----:B--2---:R-:W-:Y:S02]  /*00f0*/  ISETP.LT.AND P0, PT, RZ, UR8, PT ;  /* 0x00000008ff007c0c */ /* 0x004fe4000bf01270 */
[----:B----4-:R-:W-:Y:S02]  /*0100*/  ISETP.LT.AND P1, PT, RZ, UR4, PT ;  /* 0x00000004ff007c0c */ /* 0x010fe4000bf21270 */
[----:B------:R-:W-:Y:S02]  /*0110*/  SHF.R.S32.HI R33, RZ, 0x1f, R32 ;  /* 0x0000001fff217819 */ /* 0x000fe40000011420 */
[----:B-----5:R-:W-:-:S04]  /*0120*/  ISETP.GT.AND P0, PT, R11, -0x1, P0 ;  /* 0xffffffff0b00780c */ /* 0x020fc80000704270 */
[----:B---3--:R-:W-:-:S04]  /*0130*/  ISETP.LT.AND P0, PT, R11, R0, P0 ;  /* 0x000000000b00720c */ /* 0x008fc80000701270 */
[----:B------:R-:W-:-:S13]  /*0140*/  ISETP.LT.AND P0, PT, RZ, UR9, P0 ;  /* 0x00000009ff007c0c */ /* 0x000fda0008701270 */
[----:B------:R-:W-:Y:S05]  /*0150*/  @P0 BRA P1, `(.L_x_0) ;  /* 0x0000000400840947 */ /* 0x000fea0000800000 */
[----:B------:R-:W-:-:S13]  /*0160*/  ISETP.GE.AND P0, PT, R0, 0x1, PT ;  /* 0x000000010000780c */ /* 0x000fda0003f06270 */
[----:B------:R-:W-:Y:S05]  /*0170*/  @!P0 EXIT ;  /* 0x000000000000894d */ /* 0x000fea0003800000 */
[C---:B------:R-:W-:Y:S01]  /*0180*/  ISETP.GE.U32.AND P1, PT, R0.reuse, 0x8, PT ;  /* 0x000000080000780c */ /* 0x040fe20003f26070 */
[----:B------:R-:W-:Y:S01]  /*0190*/  IMAD.MOV.U32 R5, RZ, RZ, RZ ;  /* 0x000000ffff057224 */ /* 0x000fe200078e00ff */
[----:B------:R-:W-:Y:S02]  /*01a0*/  LOP3.LUT R24, R0, 0x7, RZ, 0xc0, !PT ;  /* 0x0000000700187812 */ /* 0x000fe400078ec0ff */
[----:B------:R-:W-:Y:S02]  /*01b0*/  SHF.R.S32.HI R2, RZ, 0x1f, R3 ;  /* 0x0000001fff027819 */ /* 0x000fe40000011403 */
[----:B------:R-:W-:-:S07]  /*01c0*/  ISETP.NE.AND P0, PT, R24, RZ, PT ;  /* 0x000000ff1800720c */ /* 0x000fce0003f05270 */
[----:B------:R-:W-:Y:S06]  /*01d0*/  @!P1 BRA `(.L_x_1) ;  /* 0x0000000000909947 */ /* 0x000fec0003800000 */
[----:B------:R-:W0:Y:S01]  /*01e0*/  LDCU.64 UR4, c[0x0][0x3b0] ;  /* 0x00007600ff0477ac */ /* 0x000e220008000a00 */
[----:B------:R-:W-:Y:S01]  /*01f0*/  LOP3.LUT R5, R0, 0x7ffffff8, RZ, 0xc0, !PT ;  /* 0x7ffffff800057812 */ /* 0x000fe200078ec0ff */
[C---:B------:R-:W-:Y:S01]  /*0200*/  IMAD.SHL.U32 R23, R3.reuse, 0x4, RZ ;  /* 0x0000000403177824 */ /* 0x040fe200078e00ff */
[C-C-:B------:R-:W-:Y:S02]  /*0210*/  SHF.L.U64.HI R22, R3.reuse, 0x5, R2.reuse ;  /* 0x0000000503167819 */ /* 0x140fe40000010202 */
[----:B------:R-:W-:Y:S01]  /*0220*/  SHF.L.U64.HI R25, R3, 0x2, R2 ;  /* 0x0000000203197819 */ /* 0x000fe20000010202 */
[----:B------:R-:W-:Y:S01]  /*0230*/  IMAD.MOV R4, RZ, RZ, -R5 ;  /* 0x000000ffff047224 */ /* 0x000fe200078e0a05 */
[----:B0-----:R-:W-:-:S04]  /*0240*/  LEA R6, P1, R32, UR4, 0x2 ;  /* 0x0000000420067c11 */ /* 0x001fc8000f8210ff */
[----:B------:R-:W-:-:S09]  /*0250*/  LEA.HI.X R7, R32, UR5, R33, 0x2, P1 ;  /* 0x0000000520077c11 */ /* 0x000fd200088f1421 */
.L_x_2:
[-C--:B-1----:R-:W-:Y:S01]  /*0260*/  IADD3 R8, P1, PT, R6, R23.reuse, RZ ;  /* 0x0000001706087210 */ /* 0x082fe20007f3e0ff */
[----:B------:R-:W-:Y:S02]  /*0270*/  IMAD.MOV.U32 R27, RZ, RZ, 0x7fffffff ;  /* 0x7fffffffff1b7424 */ /* 0x000fe400078e00ff */
[----:B------:R-:W-:Y:S02]  /*0280*/  VIADD R4, R4, 0x8 ;  /* 0x0000000804047836 */ /* 0x000fe40000000000 */
[--C-:B------:R-:W-:Y:S01]  /*0290*/  IMAD.X R9, R7, 0x1, R25.reuse, P1 ;  /* 0x0000000107097824 */ /* 0x100fe200008e0619 */
[-C--:B------:R-:W-:Y:S01]  /*02a0*/  IADD3 R10, P1, PT, R8, R23.reuse, RZ ;  /* 0x00000017080a7210 */ /* 0x080fe20007f3e0ff */
[----:B------:R0:W-:Y:S04]  /*02b0*/  STG.E desc[UR6][R6.64], R27 ;  /* 0x0000001b06007986 */ /* 0x0001e8000c101906 */
[--C-:B------:R-:W-:Y:S01]  /*02c0*/  IMAD.X R11, R9, 0x1, R25.reuse, P1 ;  /* 0x00000001090b7824 */ /* 0x100fe200008e0619 */
[-C--:B------:R-:W-:Y:S01]  /*02d0*/  IADD3 R12, P1, PT, R10, R23.reuse, RZ ;  /* 0x000000170a0c7210 */ /* 0x080fe20007f3e0ff */
[----:B------:R1:W-:Y:S04]  /*02e0*/  STG.E desc[UR6][R8.64], R27 ;  /* 0x0000001b08007986 */ /* 0x0003e8000c101906 */
[----:B------:R-:W-:Y:S01]  /*02f0*/  IMAD.X R13, R11, 0x1, R25, P1 ;  /* 0x000000010b0d7824 */ /* 0x000fe200008e0619 */
[----:B------:R-:W-:Y:S01]  /*0300*/  IADD3 R14, P1, PT, R12, R23, RZ ;  /* 0x000000170c0e7210 */ /* 0x000fe20007f3e0ff */
[----:B------:R1:W-:Y:S01]  /*0310*/  STG.E desc[UR6][R10.64], R27 ;  /* 0x0000001b0a007986 */ /* 0x0003e2000c101906 */
[----:B0-----:R-:W-:-:S03]  /*0320*/  LEA R6, P2, R3, R6, 0x5 ;  /* 0x0000000603067211 */ /* 0x001fc600078428ff */
[----:B------:R-:W-:Y:S01]  /*0330*/  IMAD.X R15, R13, 0x1, R25, P1 ;  /* 0x000000010d0f7824 */ /* 0x000fe200008e0619 */
[----:B------:R-:W-:Y:S01]  /*0340*/  IADD3 R16, P1, PT, R14, R23, RZ ;  /* 0x000000170e107210 */ /* 0x000fe20007f3e0ff */
[----:B------:R1:W-:Y:S01]  /*0350*/  STG.E desc[UR6][R12.64], R27 ;  /* 0x0000001b0c007986 */ /* 0x0003e2000c101906 */
[----:B------:R-:W-:-:S03]  /*0360*/  IMAD.X R7, R7, 0x1, R22, P2 ;  /* 0x0000000107077824 */ /* 0x000fc600010e0616 */
[--C-:B------:R-:W-:Y:S01]  /*0370*/  IMAD.X R17, R15, 0x1, R25.reuse, P1 ;  /* 0x000000010f117824 */ /* 0x100fe200008e0619 */
[-C--:B------:R-:W-:Y:S01]  /*0380*/  IADD3 R18, P1, PT, R16, R23.reuse, RZ ;  /* 0x0000001710127210 */ /* 0x080fe20007f3e0ff */
[----:B------:R1:W-:Y:S04]  /*0390*/  STG.E desc[UR6][R14.64], R27 ;  /* 0x0000001b0e007986 */ /* 0x0003e8000c101906 */
[--C-:B------:R-:W-:Y:S01]  /*03a0*/  IMAD.X R19, R17, 0x1, R25.reuse, P1 ;  /* 0x0000000111137824 */ /* 0x100fe200008e0619 */
[----:B------:R-:W-:Y:S01]  /*03b0*/  IADD3 R20, P1, PT, R18, R23, RZ ;  /* 0x0000001712147210 */ /* 0x000fe20007f3e0ff */
[----:B------:R1:W-:Y:S04]  /*03c0*/  STG.E desc[UR6][R16.64], R27 ;  /* 0x0000001b10007986 */ /* 0x0003e8000c101906 */
[----:B------:R-:W-:Y:S01]  /*03d0*/  IMAD.X R21, R19, 0x1, R25, P1 ;  /* 0x0000000113157824 */ /* 0x000fe200008e0619 */
[----:B------:R1:W-:Y:S01]  /*03e0*/  STG.E desc[UR6][R18.64], R27 ;  /* 0x0000001b12007986 */ /* 0x0003e2000c101906 */
[----:B------:R-:W-:-:S03]  /*03f0*/  ISETP.NE.AND P1, PT, R4, RZ, PT ;  /* 0x000000ff0400720c */ /* 0x000fc60003f25270 */
[----:B------:R1:W-:Y:S10]  /*0400*/  STG.E desc[UR6][R20.64], R27 ;  /* 0x0000001b14007986 */ /* 0x0003f4000c101906 */
[----:B------:R-:W-:Y:S05]  /*0410*/  @P1 BRA `(.L_x_2) ;  /* 0xfffffffc00901947 */ /* 0x000fea000383ffff */
.L_x_1:
[----:B------:R-:W-:Y:S05]  /*0420*/  @!P0 EXIT ;  /* 0x000000000000894d */ /* 0x000fea0003800000 */
[----:B------:R-:W-:Y:S02]  /*0430*/  ISETP.GE.U32.AND P1, PT, R24, 0x4, PT ;  /* 0x000000041800780c */ /* 0x000fe40003f26070 */
[----:B------:R-:W-:-:S04]  /*0440*/  LOP3.LUT R4, R0, 0x3, RZ, 0xc0, !PT ;  /* 0x0000000300047812 */ /* 0x000fc800078ec0ff */
[----:B------:R-:W-:-:S07]  /*0450*/  ISETP.NE.AND P0, PT, R4, RZ, PT ;  /* 0x000000ff0400720c */ /* 0x000fce0003f05270 */
[----:B------:R-:W-:Y:S06]  /*0460*/  @!P1 BRA `(.L_x_3) ;  /* 0x00000000004c9947 */ /* 0x000fec0003800000 */
[----:B------:R-:W0:Y:S01]  /*0470*/  LDCU.64 UR4, c[0x0][0x3b0] ;  /* 0x00007600ff0477ac */ /* 0x000e220008000a00 */
[----:B------:R-:W-:Y:S01]  /*0480*/  IMAD.WIDE.U32 R6, R5, R3, R32 ;  /* 0x0000000305067225 */ /* 0x000fe200078e0020 */
[----:B-1----:R-:W-:-:S03]  /*0490*/  SHF.L.U64.HI R13, R3, 0x2, R2 ;  /* 0x00000002030d7819 */ /* 0x002fc60000010202 */
[----:B------:R-:W-:Y:S02]  /*04a0*/  IMAD.SHL.U32 R17, R3, 0x4, RZ ;  /* 0x0000000403117824 */ /* 0x000fe400078e00ff */
[C---:B------:R-:W-:Y:S02]  /*04b0*/  IMAD R7, R5.reuse, R2, R7 ;  /* 0x0000000205077224 */ /* 0x040fe400078e0207 */
[----:B------:R-:W-:Y:S02]  /*04c0*/  IMAD.MOV.U32 R15, RZ, RZ, 0x7fffffff ;  /* 0x7fffffffff0f7424 */ /* 0x000fe400078e00ff */
[----:B------:R-:W-:Y:S01]  /*04d0*/  VIADD R5, R5, 0x4 ;  /* 0x0000000405057836 */ /* 0x000fe20000000000 */
[----:B0-----:R-:W-:-:S04]  /*04e0*/  LEA R8, P1, R6, UR4, 0x2 ;  /* 0x0000000406087c11 */ /* 0x001fc8000f8210ff */
[-C--:B------:R-:W-:Y:S02]  /*04f0*/  IADD3 R10, P2, PT, R8, R17.reuse, RZ ;  /* 0x00000011080a7210 */ /* 0x080fe40007f5e0ff */
[----:B------:R-:W-:Y:S02]  /*0500*/  LEA.HI.X R9, R6, UR5, R7, 0x2, P1 ;  /* 0x0000000506097c11 */ /* 0x000fe400088f1407 */
[----:B------:R-:W-:-:S03]  /*0510*/  IADD3 R6, P1, PT, R10, R17, RZ ;  /* 0x000000110a067210 */ /* 0x000fc60007f3e0ff */
[--C-:B------:R-:W-:Y:S01]  /*0520*/  IMAD.X R11, R9, 0x1, R13.reuse, P2 ;  /* 0x00000001090b7824 */ /* 0x100fe200010e060d */
[----:B------:R-:W-:Y:S01]  /*0530*/  IADD3 R12, P2, PT, R6, R17, RZ ;  /* 0x00000011060c7210 */ /* 0x000fe20007f5e0ff */
[----:B------:R0:W-:Y:S02]  /*0540*/  STG.E desc[UR6][R8.64], R15 ;  /* 0x0000000f08007986 */ /* 0x0001e4000c101906 */
[--C-:B------:R-:W-:Y:S02]  /*0550*/  IMAD.X R7, R11, 0x1, R13.reuse, P1 ;  /* 0x000000010b077824 */ /* 0x100fe400008e060d */
[----:B------:R0:W-:Y:S02]  /*0560*/  STG.E desc[UR6][R10.64], R15 ;  /* 0x0000000f0a007986 */ /* 0x0001e4000c101906 */
[----:B------:R-:W-:Y:S02]  /*0570*/  IMAD.X R13, R7, 0x1, R13, P2 ;  /* 0x00000001070d7824 */ /* 0x000fe400010e060d */
[----:B------:R0:W-:Y:S04]  /*0580*/  STG.E desc[UR6][R6.64], R15 ;  /* 0x0000000f06007986 */ /* 0x0001e8000c101906 */
[----:B------:R0:W-:Y:S02]  /*0590*/  STG.E desc[UR6][R12.64], R15 ;  /* 0x0000000f0c007986 */ /* 0x0001e4000c101906 */
.L_x_3:
[----:B------:R-:W-:Y:S05]  /*05a0*/  @!P0 EXIT ;  /* 0x000000000000894d */ /* 0x000fea0003800000 */
[----:B------:R-:W-:Y:S02]  /*05b0*/  ISETP.NE.AND P0, PT, R4, 0x1, PT ;  /* 0x000000010400780c */ /* 0x000fe40003f05270 */
[----:B------:R-:W-:-:S04]  /*05c0*/  LOP3.LUT R0, R0, 0x1, RZ, 0xc0, !PT ;  /* 0x0000000100007812 */ /* 0x000fc800078ec0ff */
[----:B------:R-:W-:-:S07]  /*05d0*/  ISETP.NE.U32.AND P1, PT, R0, 0x1, PT ;  /* 0x000000010000780c */ /* 0x000fce0003f25070 */
[----:B------:R-:W-:Y:S06]  /*05e0*/  @!P0 BRA `(.L_x_4) ;  /* 0x0000000000348947 */ /* 0x000fec0003800000 */
[----:B------:R-:W2:Y:S01]  /*05f0*/  LDCU.64 UR4, c[0x0][0x3b0] ;  /* 0x00007600ff0477ac */ /* 0x000ea20008000a00 */
[----:B0-----:R-:W-:Y:S02]  /*0600*/  IMAD.MOV.U32 R6, RZ, RZ, R32 ;  /* 0x000000ffff067224 */ /* 0x001fe400078e0020 */
[----:B------:R-:W-:Y:S02]  /*0610*/  IMAD.MOV.U32 R7, RZ, RZ, R33 ;  /* 0x000000ffff077224 */ /* 0x000fe400078e0021 */
[----:B-1----:R-:W-:Y:S02]  /*0620*/  IMAD.MOV.U32 R11, RZ, RZ, 0x7fffffff ;  /* 0x7fffffffff0b7424 */ /* 0x002fe400078e00ff */
[----:B------:R-:W-:-:S04]  /*0630*/  IMAD.WIDE.U32 R6, R5, R3, R6 ;  /* 0x0000000305067225 */ /* 0x000fc800078e0006 */
[C---:B------:R-:W-:Y:S02]  /*0640*/  IMAD R7, R5.reuse, R2, R7 ;  /* 0x0000000205077224 */ /* 0x040fe400078e0207 */
[----:B------:R-:W-:Y:S01]  /*0650*/  VIADD R5, R5, 0x2 ;  /* 0x0000000205057836 */ /* 0x000fe20000000000 */
[----:B--2---:R-:W-:-:S04]  /*0660*/  LEA R8, P0, R6, UR4, 0x2 ;  /* 0x0000000406087c11 */ /* 0x004fc8000f8010ff */
[----:B------:R-:W-:Y:S02]  /*0670*/  LEA.HI.X R9, R6, UR5, R7, 0x2, P0 ;  /* 0x0000000506097c11 */ /* 0x000fe400080f1407 */
[----:B------:R-:W-:-:S03]  /*0680*/  LEA R6, P0, R3, R8, 0x2 ;  /* 0x0000000803067211 */ /* 0x000fc600078010ff */
[----:B------:R2:W-:Y:S01]  /*0690*/  STG.E desc[UR6][R8.64], R11 ;  /* 0x0000000b08007986 */ /* 0x0005e2000c101906 */
[----:B------:R-:W-:-:S05]  /*06a0*/  LEA.HI.X R7, R3, R9, R2, 0x2, P0 ;  /* 0x0000000903077211 */ /* 0x000fca00000f1402 */
[----:B------:R2:W-:Y:S04]  /*06b0*/  STG.E desc[UR6][R6.64], R11 ;  /* 0x0000000b06007986 */ /* 0x0005e8000c101906 */
.L_x_4:
[----:B------:R-:W-:Y:S05]  /*06c0*/  @P1 EXIT ;  /* 0x000000000000194d */ /* 0x000fea0003800000 */
[----:B------:R-:W3:Y:S01]  /*06d0*/  LDCU.64 UR4, c[0x0][0x3b0] ;  /* 0x00007600ff0477ac */ /* 0x000ee20008000a00 */
[----:B0-2---:R-:W-:Y:S02]  /*06e0*/  IMAD.MOV.U32 R6, RZ, RZ, R32 ;  /* 0x000000ffff067224 */ /* 0x005fe400078e0020 */
[----:B------:R-:W-:Y:S02]  /*06f0*/  IMAD.MOV.U32 R7, RZ, RZ, R33 ;  /* 0x000000ffff077224 */ /* 0x000fe400078e0021 */
[----:B------:R-:W-:-:S04]  /*0700*/  IMAD.WIDE.U32 R6, R5, R3, R6 ;  /* 0x0000000305067225 */ /* 0x000fc800078e0006 */
[----:B------:R-:W-:Y:S01]  /*0710*/  IMAD R5, R5, R2, R7 ;  /* 0x0000000205057224 */ /* 0x000fe200078e0207 */
[----:B---3--:R-:W-:-:S04]  /*0720*/  LEA R2, P0, R6, UR4, 0x2 ;  /* 0x0000000406027c11 */ /* 0x008fc8000f8010ff */
[----:B------:R-:W-:Y:S01]  /*0730*/  LEA.HI.X R3, R6, UR5, R5, 0x2, P0 ;  /* 0x0000000506037c11 */ /* 0x000fe200080f1405 */
[----:B------:R-:W-:-:S05]  /*0740*/  IMAD.MOV.U32 R5, RZ, RZ, 0x7fffffff ;  /* 0x7fffffffff057424 */ /* 0x000fca00078e00ff */
[----:B------:R-:W-:Y:S01]  /*0750*/  STG.E desc[UR6][R2.64], R5 ;  /* 0x0000000502007986 */ /* 0x000fe2000c101906 */
[----:B------:R-:W-:Y:S05]  /*0760*/  EXIT ;  /* 0x000000000000794d */ /* 0x000fea0003800000 */
.L_x_0:
[----:B------:R-:W-:-:S05]  /*0770*/  VIADD R12, R11, 0x1 ;  /* 0x000000010b0c7836 */ /* 0x000fca0000000000 */
[----:B------:R-:W-:-:S13]  /*0780*/  ISETP.GE.AND P0, PT, R12, R0, PT ;  /* 0x000000000c00720c */ /* 0x000fda0003f06270 */
[----:B------:R-:W-:Y:S05]  /*0790*/  @P0 BRA `(.L_x_5) ;  /* 0x0000002400c80947 */ /* 0x000fea0003800000 */
[----:B------:R-:W-:Y:S01]  /*07a0*/  ISETP.GE.U32.AND P1, PT, R11, 0x7, PT ;  /* 0x000000070b00780c */ /* 0x000fe20003f26070 */
[----:B------:R-:W-:Y:S01]  /*07b0*/  BSSY.RECONVERGENT B0, `(.L_x_6) ;  /* 0x000002a000007945 */ /* 0x000fe20003800200 */
[----:B------:R-:W-:Y:S01]  /*07c0*/  LOP3.LUT R26, R12, 0x7, RZ, 0xc0, !PT ;  /* 0x000000070c1a7812 */ /* 0x000fe200078ec0ff */
[----:B------:R-:W-:Y:S01]  /*07d0*/  IMAD.MOV.U32 R2, RZ, RZ, RZ ;  /* 0x000000ffff027224 */ /* 0x000fe200078e00ff */
[----:B------:R-:W-:Y:S02]  /*07e0*/  SHF.R.S32.HI R0, RZ, 0x1f, R3 ;  /* 0x0000001fff007819 */ /* 0x000fe40000011403 */
[----:B------:R-:W-:-:S07]  /*07f0*/  ISETP.NE.AND P0, PT, R26, RZ, PT ;  /* 0x000000ff1a00720c */ /* 0x000fce0003f05270 */
[----:B------:R-:W-:Y:S06]  /*0800*/  @!P1 BRA `(.L_x_7) ;  /* 0x0000000000909947 */ /* 0x000fec0003800000 */
[----:B------:R-:W0:Y:S01]  /*0810*/  LDCU.64 UR4, c[0x0][0x3b0] ;  /* 0x00007600ff0477ac */ /* 0x000e220008000a00 */
[----:B------:R-:W-:Y:S02]  /*0820*/  LOP3.LUT R2, R12, 0x7ffffff8, RZ, 0xc0, !PT ;  /* 0x7ffffff80c027812 */ /* 0x000fe400078ec0ff */
[C-C-:B------:R-:W-:Y:S02]  /*0830*/  SHF.L.U64.HI R24, R3.reuse, 0x5, R0.reuse ;  /* 0x0000000503187819 */ /* 0x140fe40000010200 */
[C---:B------:R-:W-:Y:S01]  /*0840*/  SHF.L.U64.HI R13, R3.reuse, 0x2, R0 ;  /* 0x00000002030d7819 */ /* 0x040fe20000010200 */
[----:B------:R-:W-:Y:S01]  /*0850*/  IMAD.MOV R10, RZ, RZ, -R2 ;  /* 0x000000ffff0a7224 */ /* 0x000fe200078e0a02 */
[----:B------:R-:W-:Y:S02]  /*0860*/  SHF.L.U32 R25, R3, 0x2, RZ ;  /* 0x0000000203197819 */ /* 0x000fe400000006ff */
[----:B0-----:R-:W-:-:S04]  /*0870*/  LEA R4, P1, R32, UR4, 0x2 ;  /* 0x0000000420047c11 */ /* 0x001fc8000f8210ff */
[----:B------:R-:W-:-:S09]  /*0880*/  LEA.HI.X R5, R32, UR5, R33, 0x2, P1 ;  /* 0x0000000520057c11 */ /* 0x000fd200088f1421 */
.L_x_8:
        /* <DEDUP_REMOVED lines=28> */
.L_x_7:
[----:B------:R-:W-:Y:S05]  /*0a50*/  BSYNC.RECONVERGENT B0 ;  /* 0x0000000000007941 */ /* 0x000fea0003800200 */
.L_x_6:
[----:B------:R-:W-:Y:S04]  /*0a60*/  BSSY.RECONVERGENT B0, `(.L_x_9) ;  /* 0x000003a000007945 */ /* 0x000fe80003800200 */
[----:B------:R-:W-:Y:S05]  /*0a70*/  @!P0 BRA `(.L_x_10) ;  /* 0x0000000000e08947 */ /* 0x000fea0003800000 */
[----:B------:R-:W-:Y:S01]  /*0a80*/  ISETP.GE.U32.AND P1, PT, R26, 0x4, PT ;  /* 0x000000041a00780c */ /* 0x000fe20003f26070 */
[----:B------:R-:W-:Y:S01]  /*0a90*/  BSSY.RECONVERGENT B1, `(.L_x_11) ;  /* 0x0000018000017945 */ /* 0x000fe20003800200 */
[----:B------:R-:W-:-:S11]  /*0aa0*/  LOP3.LUT P0, R10, R12, 0x3, RZ, 0xc0, !PT ;  /* 0x000000030c0a7812 */ /* 0x000fd6000780c0ff */
[----:B------:R-:W-:Y:S05]  /*0ab0*/  @!P1 BRA `(.L_x_12) ;  /* 0x0000000000549947 */ /* 0x000fea0003800000 */
[----:B------:R-:W0:Y:S01]  /*0ac0*/  LDCU.64 UR4, c[0x0][0x3b0] ;  /* 0x00007600ff0477ac */ /* 0x000e220008000a00 */
[----:B------:R-:W-:Y:S01]  /*0ad0*/  IMAD.MOV.U32 R4, RZ, RZ, R32 ;  /* 0x000000ffff047224 */ /* 0x000fe200078e0020 */
[C---:B-1----:R-:W-:Y:S01]  /*0ae0*/  SHF.L.U64.HI R15, R3.reuse, 0x2, R0 ;  /* 0x00000002030f7819 */ /* 0x042fe20000010200 */
[----:B------:R-:W-:Y:S02]  /*0af0*/  IMAD.MOV.U32 R5, RZ, RZ, R33 ;  /* 0x000000ffff057224 */ /* 0x000fe400078e0021 */
[----:B------:R-:W-:Y:S02]  /*0b00*/  IMAD.SHL.U32 R17, R3, 0x4, RZ ;  /* 0x0000000403117824 */ /* 0x000fe400078e00ff */
[----:B------:R-:W-:-:S04]  /*0b10*/  IMAD.WIDE.U32 R4, R2, R3, R4 ;  /* 0x0000000302047225 */ /* 0x000fc800078e0004 */
        /* <DEDUP_REMOVED lines=15> */
.L_x_12:
[----:B------:R-:W-:Y:S05]  /*0c10*/  BSYNC.RECONVERGENT B1 ;  /* 0x0000000000017941 */ /* 0x000fea0003800200 */
.L_x_11:
[----:B------:R-:W-:Y:S05]  /*0c20*/  @!P0 BRA `(.L_x_10) ;  /* 0x0000000000748947 */ /* 0x000fea0003800000 */
[----:B------:R-:W-:Y:S01]  /*0c30*/  ISETP.NE.AND P0, PT, R10, 0x1, PT ;  /* 0x000000010a00780c */ /* 0x000fe20003f05270 */
[----:B------:R-:W-:Y:S01]  /*0c40*/  BSSY.RECONVERGENT B1, `(.L_x_13) ;  /* 0x0000011000017945 */ /* 0x000fe20003800200 */
[----:B0-----:R-:W-:-:S04]  /*0c50*/  LOP3.LUT R4, R11, 0x1, RZ, 0xc0, !PT ;  /* 0x000000010b047812 */ /* 0x001fc800078ec0ff */
[----:B------:R-:W-:-:S07]  /*0c60*/  ISETP.NE.U32.AND P1, PT, R4, 0x1, PT ;  /* 0x000000010400780c */ /* 0x000fce0003f25070 */
[----:B------:R-:W-:Y:S06]  /*0c70*/  @!P0 BRA `(.L_x_14) ;  /* 0x0000000000348947 */ /* 0x000fec0003800000 */
[----:B------:R-:W0:Y:S01]  /*0c80*/  LDCU.64 UR4, c[0x0][0x3b0] ;  /* 0x00007600ff0477ac */ /* 0x000e220008000a00 */
[----:B------:R-:W-:Y:S02]  /*0c90*/  IMAD.MOV.U32 R4, RZ, RZ, R32 ;  /* 0x000000ffff047224 */ /* 0x000fe400078e0020 */
[----:B------:R-:W-:Y:S02]  /*0ca0*/  IMAD.MOV.U32 R5, RZ, RZ, R33 ;  /* 0x000000ffff057224 */ /* 0x000fe400078e0021 */
[----:B-1----:R-:W-:Y:S02]  /*0cb0*/  IMAD.MOV.U32 R9, RZ, RZ, 0x7fffffff ;  /* 0x7fffffffff097424 */ /* 0x002fe400078e00ff */
[----:B------:R-:W-:-:S04]  /*0cc0*/  IMAD.WIDE.U32 R4, R2, R3, R4 ;  /* 0x0000000302047225 */ /* 0x000fc800078e0004 */
[C---:B------:R-:W-:Y:S02]  /*0cd0*/  IMAD R5, R2.reuse, R0, R5 ;  /* 0x0000000002057224 */ /* 0x040fe400078e0205 */
[----:B------:R-:W-:Y:S01]  /*0ce0*/  VIADD R2, R2, 0x2 ;  /* 0x0000000202027836 */ /* 0x000fe20000000000 */
[----:B0-----:R-:W-:-:S04]  /*0cf0*/  LEA R6, P0, R4, UR4, 0x2 ;  /* 0x0000000404067c11 */ /* 0x001fc8000f8010ff */
[----:B------:R-:W-:Y:S02]  /*0d00*/  LEA.HI.X R7, R4, UR5, R5, 0x2, P0 ;  /* 0x0000000504077c11 */ /* 0x000fe400080f1405 */
[----:B------:R-:W-:-:S03]  /*0d10*/  LEA R4, P0, R3, R6, 0x2 ;  /* 0x0000000603047211 */ /* 0x000fc600078010ff */
[----:B------:R0:W-:Y:S01]  /*0d20*/  STG.E desc[UR6][R6.64], R9 ;  /* 0x0000000906007986 */ /* 0x0001e2000c101906 */
[----:B------:R-:W-:-:S05]  /*0d30*/  LEA.HI.X R5, R3, R7, R0, 0x2, P0 ;  /* 0x0000000703057211 */ /* 0x000fca00000f1400 */
[----:B------:R0:W-:Y:S04]  /*0d40*/  STG.E desc[UR6][R4.64], R9 ;  /* 0x0000000904007986 */ /* 0x0001e8000c101906 */
.L_x_14:
[----:B------:R-:W-:Y:S05]  /*0d50*/  BSYNC.RECONVERGENT B1 ;  /* 0x0000000000017941 */ /* 0x000fea0003800200 */
.L_x_13:
[----:B------:R-:W-:Y:S05]  /*0d60*/  @!P1 BRA `(.L_x_10) ;  /* 0x0000000000249947 */ /* 0x000fea0003800000 */
[----:B------:R-:W2:Y:S01]  /*0d70*/  LDCU.64 UR4, c[0x0][0x3b0] ;  /* 0x00007600ff0477ac */ /* 0x000ea20008000a00 */
[----:B0-----:R-:W-:Y:S02]  /*0d80*/  IMAD.MOV.U32 R4, RZ, RZ, R32 ;  /* 0x000000ffff047224 */ /* 0x001fe400078e0020 */
[----:B------:R-:W-:Y:S02]  /*0d90*/  IMAD.MOV.U32 R5, RZ, RZ, R33 ;  /* 0x000000ffff057224 */ /* 0x000fe400078e0021 */
[----:B------:R-:W-:-:S04]  /*0da0*/  IMAD.WIDE.U32 R4, R2, R3, R4 ;  /* 0x0000000302047225 */ /* 0x000fc800078e0004 */
[----:B------:R-:W-:Y:S01]  /*0db0*/  IMAD R3, R2, R0, R5 ;  /* 0x0000000002037224 */ /* 0x000fe200078e0205 */
[----:B------:R-:W-:Y:S02]  /*0dc0*/  MOV R5, 0x7fffffff ;  /* 0x7fffffff00057802 */ /* 0x000fe40000000f00 */
[----:B--2---:R-:W-:-:S04]  /*0dd0*/  LEA R2, P0, R4, UR4, 0x2 ;  /* 0x0000000404027c11 */ /* 0x004fc8000f8010ff */
[----:B------:R-:W-:-:S05]  /*0de0*/  LEA.HI.X R3, R4, UR5, R3, 0x2, P0 ;  /* 0x0000000504037c11 */ /* 0x000fca00080f1403 */
[----:B------:R2:W-:Y:S04]  /*0df0*/  STG.E desc[UR6][R2.64], R5 ;  /* 0x0000000502007986 */ /* 0x0005e8000c101906 */
.L_x_10:
[----:B------:R-:W-:Y:S05]  /*0e00*/  BSYNC.RECONVERGENT B0 ;  /* 0x0000000000007941 */ /* 0x000fea0003800200 */
.L_x_9:
[----:B------:R-:W-:Y:S01]  /*0e10*/  UIADD3 UR4, UPT, UPT, UR8, 0x1, URZ ;  /* 0x0000000108047890 */ /* 0x000fe2000fffe0ff */
[----:B0-----:R-:W-:-:S08]  /*0e20*/  IMAD.MOV.U32 R4, RZ, RZ, 0x1 ;  /* 0x00000001ff047424 */ /* 0x001fd000078e00ff */
[----:B--2---:R-:W0:Y:S08]  /*0e30*/  I2F.F64.U32 R2, UR4 ;  /* 0x0000000400027d12 */ /* 0x004e300008201800 */
[----:B0-----:R-:W1:Y:S02]  /*0e40*/  MUFU.RCP64H R5, R3 ;  /* 0x0000000300057308 */ /* 0x001e640000001800 */
[----:B-1----:R-:W-:-:S08]  /*0e50*/  DFMA R6, -R2, R4, 1 ;  /* 0x3ff000000206742b */ /* 0x002fd00000000104 */
[----:B------:R-:W-:-:S08]  /*0e60*/  DFMA R6, R6, R6, R6 ;  /* 0x000000060606722b */ /* 0x000fd00000000006 */
[----:B------:R-:W-:-:S08]  /*0e70*/  DFMA R6, R4, R6, R4 ;  /* 0x000000060406722b */ /* 0x000fd00000000004 */
[----:B------:R-:W-:-:S08]  /*0e80*/  DFMA R4, -R2, R6, 1 ;  /* 0x3ff000000204742b */ /* 0x000fd00000000106 */
[----:B------:R-:W-:-:S08]  /*0e90*/  DFMA R4, R6, R4, R6 ;  /* 0x000000040604722b */ /* 0x000fd00000000006 */
[----:B------:R-:W-:-:S08]  /*0ea0*/  DMUL R6, R4, 2 ;  /* 0x4000000004067828 */ /* 0x000fd00000000000 */
[----:B------:R-:W-:-:S08]  /*0eb0*/  DFMA R8, -R2, R6, 2 ;  /* 0x400000000208742b */ /* 0x000fd00000000106 */
[----:B------:R-:W-:-:S10]  /*0ec0*/  DFMA R6, R4, R8, R6 ;  /* 0x000000080406722b */ /* 0x000fd40000000006 */
[----:B------:R-:W-:-:S05]  /*0ed0*/  FFMA R4, RZ, R3, R7 ;  /* 0x00000003ff047223 */ /* 0x000fca0000000007 */
[----:B------:R-:W-:-:S13]  /*0ee0*/  FSETP.GT.AND P0, PT, |R4|, 1.469367938527859385e-39, PT ;  /* 0x001000000400780b */ /* 0x000fda0003f04200 */
[----:B------:R-:W-:Y:S05]  /*0ef0*/  @P0 BRA `(.L_x_15) ;  /* 0x0000000000200947 */ /* 0x000fea0003800000 */
[----:B------:R-:W-:Y:S01]  /*0f00*/  IMAD.MOV.U32 R15, RZ, RZ, R2 ;  /* 0x000000ffff0f7224 */ /* 0x000fe200078e0002 */
[----:B------:R-:W-:Y:S01]  /*0f10*/  MOV R8, 0xf60 ;  /* 0x00000f6000087802 */ /* 0x000fe20000000f00 */
[----:B------:R-:W-:Y:S02]  /*0f20*/  IMAD.MOV.U32 R16, RZ, RZ, R3 ;  /* 0x000000ffff107224 */ /* 0x000fe400078e0003 */
[----:B------:R-:W-:Y:S02]  /*0f30*/  IMAD.MOV.U32 R10, RZ, RZ, RZ ;  /* 0x000000ffff0a7224 */ /* 0x000fe400078e00ff */
[----:B------:R-:W-:-:S07]  /*0f40*/  IMAD.MOV.U32 R9, RZ, RZ, 0x40000000 ;  /* 0x40000000ff097424 */ /* 0x000fce00078e00ff */
[----:B------:R-:W-:Y:S05]  /*0f50*/  CALL.REL.NOINC `($__internal_0_$__cuda_sm20_div_rn_f64_full) ;  /* 0x0000002400647944 */ /* 0x000fea0003c00000 */
[----:B------:R-:W-:Y:S02]  /*0f60*/  IMAD.MOV.U32 R6, RZ, RZ, R10 ;  /* 0x000000ffff067224 */ /* 0x000fe400078e000a */
[----:B------:R-:W-:-:S07]  /*0f70*/  IMAD.MOV.U32 R7, RZ, RZ, R9 ;  /* 0x000000ffff077224 */ /* 0x000fce00078e0009 */
.L_x_15:
[----:B------:R-:W0:Y:S01]  /*0f80*/  LDCU UR4, c[0x0][0x3a4] ;  /* 0x00007480ff0477ac */ /* 0x000e220008000800 */
[----:B------:R-:W-:Y:S01]  /*0f90*/  IMAD.MOV.U32 R4, RZ, RZ, 0x1 ;  /* 0x00000001ff047424 */ /* 0x000fe200078e00ff */
[----:B0-----:R-:W-:-:S09]  /*0fa0*/  UIADD3 UR4, UPT, UPT, UR4, 0x1, URZ ;  /* 0x0000000104047890 */ /* 0x001fd2000fffe0ff */
[----:B------:R-:W0:Y:S08]  /*0fb0*/  I2F.F64.U32 R2, UR4 ;  /* 0x0000000400027d12 */ /* 0x000e300008201800 */
[----:B0-----:R-:W0:Y:S02]  /*0fc0*/  MUFU.RCP64H R5, R3 ;  /* 0x0000000300057308 */ /* 0x001e240000001800 */
[----:B0-----:R-:W-:-:S08]  /*0fd0*/  DFMA R8, -R2, R4, 1 ;  /* 0x3ff000000208742b */ /* 0x001fd00000000104 */
        /* <DEDUP_REMOVED lines=18> */
.L_x_16:
        /* <DEDUP_REMOVED lines=24> */
.L_x_17:
[----:B------:R-:W0:Y:S01]  /*1280*/  LDC.64 R8, c[0x0][0x398] ;  /* 0x0000e600ff087b82 */ /* 0x000e220000000a00 */
[----:B------:R-:W1:Y:S01]  /*1290*/  LDCU.128 UR12, c[0x0][0x380] ;  /* 0x00007000ff0c77ac */ /* 0x000e620008000c00 */
[----:B------:R-:W-:Y:S02]  /*12a0*/  IMAD.MOV.U32 R14, RZ, RZ, R32 ;  /* 0x000000ffff0e7224 */ /* 0x000fe400078e0020 */
[----:B------:R-:W-:Y:S02]  /*12b0*/  IMAD.MOV.U32 R15, RZ, RZ, R33 ;  /* 0x000000ffff0f7224 */ /* 0x000fe400078e0021 */
[----:B0-----:R-:W-:-:S04]  /*12c0*/  IMAD.WIDE.U32 R16, R11, R8, R14 ;  /* 0x000000080b107225 */ /* 0x001fc800078e000e */
[----:B------:R-:W-:Y:S02]  /*12d0*/  IMAD R13, R11, R0, R17 ;  /* 0x000000000b0d7224 */ /* 0x000fe400078e0211 */
[----:B------:R-:W-:-:S03]  /*12e0*/  IMAD.SHL.U32 R34, R16, 0x4, RZ ;  /* 0x0000000410227824 */ /* 0x000fc600078e00ff */
[----:B------:R-:W-:Y:S02]  /*12f0*/  SHF.L.U64.HI R10, R16, 0x2, R13 ;  /* 0x00000002100a7819 */ /* 0x000fe4000001020d */
[----:B-1----:R-:W-:-:S04]  /*1300*/  IADD3 R16, P0, PT, R34, UR14, RZ ;  /* 0x0000000e22107c10 */ /* 0x002fc8000ff1e0ff */
[----:B------:R-:W-:Y:S02]  /*1310*/  IADD3.X R17, PT, PT, R10, UR15, RZ, P0, !PT ;  /* 0x0000000f0a117c10 */ /* 0x000fe400087fe4ff */
[----:B------:R-:W-:-:S03]  /*1320*/  IADD3 R34, P0, PT, R34, UR12, RZ ;  /* 0x0000000c22227c10 */ /* 0x000fc6000ff1e0ff */
[----:B------:R-:W2:Y:S01]  /*1330*/  LDG.E.CONSTANT R16, desc[UR6][R16.64] ;  /* 0x0000000610107981 */ /* 0x000ea2000c1e9900 */
[----:B------:R-:W-:-:S05]  /*1340*/  IADD3.X R35, PT, PT, R10, UR13, RZ, P0, !PT ;  /* 0x0000000d0a237c10 */ /* 0x000fca00087fe4ff */
[----:B------:R0:W3:Y:S01]  /*1350*/  LDG.E.CONSTANT R26, desc[UR6][R34.64] ;  /* 0x00000006221a7981 */ /* 0x0000e2000c1e9900 */
[----:B------:R-:W-:Y:S01]  /*1360*/  LOP3.LUT R10, RZ, R11, RZ, 0x33, !PT ;  /* 0x0000000bff0a7212 */ /* 0x000fe200078e33ff */
[----:B------:R-:W-:Y:S01]  /*1370*/  BSSY.RECONVERGENT B1, `(.L_x_18) ;  /* 0x000006f000017945 */ /* 0x000fe20003800200 */
[----:B------:R-:W-:Y:S01]  /*1380*/  DADD R28, -R4, 1 ;  /* 0x3ff00000041c7429 */ /* 0x000fe20000000100 */
[----:B------:R-:W-:Y:S01]  /*1390*/  CS2R R22, SRZ ;  /* 0x0000000000167805 */ /* 0x000fe2000001ff00 */
[----:B------:R-:W-:Y:S01]  /*13a0*/  DADD R24, -R2, 1 ;  /* 0x3ff0000002187429 */ /* 0x000fe20000000100 */
[----:B------:R-:W-:Y:S01]  /*13b0*/  IMAD.IADD R9, R10, 0x1, R9 ;  /* 0x000000010a097824 */ /* 0x000fe200078e0209 */
[----:B------:R-:W-:Y:S02]  /*13c0*/  CS2R R20, SRZ ;  /* 0x0000000000147805 */ /* 0x000fe4000001ff00 */
[----:B------:R-:W-:Y:S02]  /*13d0*/  CS2R R18, SRZ ;  /* 0x0000000000127805 */ /* 0x000fe4000001ff00 */
[----:B------:R-:W-:-:S02]  /*13e0*/  CS2R R40, SRZ ;  /* 0x0000000000287805 */ /* 0x000fc4000001ff00 */
[----:B0-----:R-:W-:Y:S02]  /*13f0*/  CS2R R34, SRZ ;  /* 0x0000000000227805 */ /* 0x001fe4000001ff00 */
[----:B------:R-:W-:Y:S02]  /*1400*/  LOP3.LUT P0, R9, R9, 0x3, RZ, 0xc0, !PT ;  /* 0x0000000309097812 */ /* 0x000fe4000780c0ff */
[----:B------:R-:W-:Y:S01]  /*1410*/  CS2R R36, SRZ ;  /* 0x0000000000247805 */ /* 0x000fe2000001ff00 */
[----:B--2---:R0:W1:Y:S08]  /*1420*/  F2F.F64.F32 R30, R16 ;  /* 0x00000010001e7310 */ /* 0x0040700000201800 */
[----:B---3--:R-:W2:Y:S02]  /*1430*/  F2F.F64.F32 R26, R26 ;  /* 0x0000001a001a7310 */ /* 0x008ea40000201800 */
[----:B0-----:R-:W-:Y:S05]  /*1440*/  @!P0 BRA `(.L_x_19) ;  /* 0x0000000400848947 */ /* 0x001fea0003800000 */
[----:B------:R-:W-:Y:S01]  /*1450*/  IMAD.WIDE.U32 R14, R12, R8, R14 ;  /* 0x000000080c0e7225 */ /* 0x000fe200078e000e */
[----:B------:R-:W-:Y:S01]  /*1460*/  BSSY.RECONVERGENT B2, `(.L_x_20) ;  /* 0x000005a000027945 */ /* 0x000fe20003800200 */
[----:B------:R-:W-:Y:S02]  /*1470*/  CS2R R22, SRZ ;  /* 0x0000000000167805 */ /* 0x000fe4000001ff00 */
[----:B------:R-:W-:Y:S02]  /*1480*/  IMAD R13, R0, R12, RZ ;  /* 0x0000000c000d7224 */ /* 0x000fe400078e02ff */
[----:B------:R-:W-:Y:S02]  /*1490*/  IMAD.MOV R12, RZ, RZ, -R9 ;  /* 0x000000ffff0c7224 */ /* 0x000fe400078e0a09 */
[----:B------:R-:W-:Y:S01]  /*14a0*/  IMAD.MOV.U32 R42, RZ, RZ, R11 ;  /* 0x000000ffff2a7224 */ /* 0x000fe200078e000b */
[----:B------:R-:W-:Y:S01]  /*14b0*/  IADD3 R15, PT, PT, R15, R13, RZ ;  /* 0x0000000d0f0f7210 */ /* 0x000fe20007ffe0ff */
[----:B------:R-:W-:-:S03]  /*14c0*/  IMAD.SHL.U32 R13, R14, 0x4, RZ ;  /* 0x000000040e0d7824 */ /* 0x000fc600078e00ff */
[----:B------:R-:W-:-:S07]  /*14d0*/  SHF.L.U64.HI R14, R14, 0x2, R15 ;  /* 0x000000020e0e7819 */ /* 0x000fce000001020f */
.L_x_25:
[----:B0-----:R-:W0:Y:S02]  /*14e0*/  LDCU.128 UR12, c[0x0][0x380] ;  /* 0x00007000ff0c77ac */ /* 0x001e240008000c00 */
[C---:B0-----:R-:W-:Y:S02]  /*14f0*/  IADD3 R38, P0, PT, R13.reuse, UR12, RZ ;  /* 0x0000000c0d267c10 */ /* 0x041fe4000ff1e0ff */
[----:B------:R-:W-:Y:S02]  /*1500*/  IADD3 R48, P1, PT, R13, UR14, RZ ;  /* 0x0000000e0d307c10 */ /* 0x000fe4000ff3e0ff */
[C---:B------:R-:W-:Y:S02]  /*1510*/  IADD3.X R39, PT, PT, R14.reuse, UR13, RZ, P0, !PT ;  /* 0x0000000d0e277c10 */ /* 0x040fe400087fe4ff */
[----:B------:R-:W-:-:S03]  /*1520*/  IADD3.X R49, PT, PT, R14, UR15, RZ, P1, !PT ;  /* 0x0000000f0e317c10 */ /* 0x000fc60008ffe4ff */
[----:B------:R-:W3:Y:S04]  /*1530*/  LDG.E.CONSTANT R38, desc[UR6][R38.64] ;  /* 0x0000000626267981 */ /* 0x000ee8000c1e9900 */
[----:B------:R-:W4:Y:S01]  /*1540*/  LDG.E.CONSTANT R44, desc[UR6][R48.64] ;  /* 0x00000006302c7981 */ /* 0x000f22000c1e9900 */
[----:B------:R-:W-:Y:S01]  /*1550*/  IMAD.MOV.U32 R10, RZ, RZ, RZ ;  /* 0x000000ffff0a7224 */ /* 0x000fe200078e00ff */
[----:B------:R-:W-:Y:S01]  /*1560*/  BSSY.RECONVERGENT B3, `(.L_x_21) ;  /* 0x000003a000037945 */ /* 0x000fe20003800200 */
[----:B---3--:R-:W2:Y:S08]  /*1570*/  F2F.F64.F32 R46, R38 ;  /* 0x00000026002e7310 */ /* 0x008eb00000201800 */
[----:B----4-:R-:W1:Y:S01]  /*1580*/  F2F.F64.F32 R44, R44 ;  /* 0x0000002c002c7310 */ /* 0x010e620000201800 */
[----:B--2---:R-:W-:-:S08]  /*1590*/  DADD R16, R46, -R26 ;  /* 0x000000002e107229 */ /* 0x004fd0000000081a */
[----:B------:R-:W-:Y:S02]  /*15a0*/  DSETP.MAX.AND P1, P2, RZ, R16, PT ;  /* 0x00000010ff00722a */ /* 0x000fe40003a2f000 */
[----:B-1----:R-:W-:Y:S01]  /*15b0*/  DADD R26, R44, -R30 ;  /* 0x000000002c1a7229 */ /* 0x002fe2000000081e */
[----:B------:R-:W-:Y:S02]  /*15c0*/  IMAD.MOV.U32 R15, RZ, RZ, R16 ;  /* 0x000000ffff0f7224 */ /* 0x000fe400078e0010 */
[----:B------:R-:W-:-:S05]  /*15d0*/  IMAD.MOV.U32 R16, RZ, RZ, RZ ;  /* 0x000000ffff107224 */ /* 0x000fca00078e00ff */
[----:B------:R-:W-:Y:S01]  /*15e0*/  DADD R8, -RZ, -R26 ;  /* 0x00000000ff087229 */ /* 0x000fe2000000091a */
[----:B------:R-:W-:Y:S01]  /*15f0*/  SEL R16, R16, R15, P1 ;  /* 0x0000000f10107207 */ /* 0x000fe20000800000 */
[----:B------:R-:W-:Y:S01]  /*1600*/  DSETP.GEU.AND P0, PT, R26, RZ, PT ;  /* 0x000000ff1a00722a */ /* 0x000fe20003f0e000 */
[----:B------:R-:W-:Y:S01]  /*1610*/  IMAD.MOV.U32 R15, RZ, RZ, RZ ;  /* 0x000000ffff0f7224 */ /* 0x000fe200078e00ff */
[----:B------:R-:W-:Y:S02]  /*1620*/  FSEL R27, R10, R17, P1 ;  /* 0x000000110a1b7208 */ /* 0x000fe40000800000 */
[----:B------:R-:W-:-:S04]  /*1630*/  @P2 LOP3.LUT R27, R17, 0x80000, RZ, 0xfc, !PT ;  /* 0x00080000111b2812 */ /* 0x000fc800078efcff */
[----:B------:R-:W-:Y:S01]  /*1640*/  FSEL R8, R8, RZ, !P0 ;  /* 0x000000ff08087208 */ /* 0x000fe20004000000 */
[----:B------:R-:W-:Y:S01]  /*1650*/  IMAD.MOV.U32 R17, RZ, RZ, R27 ;  /* 0x000000ffff117224 */ /* 0x000fe200078e001b */
[----:B------:R-:W-:-:S06]  /*1660*/  FSEL R9, R9, RZ, !P0 ;  /* 0x000000ff09097208 */ /* 0x000fcc0004000000 */
[----:B------:R-:W-:Y:S02]  /*1670*/  DADD R16, R16, -R8 ;  /* 0x0000000010107229 */ /* 0x000fe40000000808 */
[----:B------:R-:W-:-:S06]  /*1680*/  DADD R8, -R6, 1 ;  /* 0x3ff0000006087429 */ /* 0x000fcc0000000100 */
[CC--:B------:R-:W-:Y:S02]  /*1690*/  DMUL R26, |R16|.reuse, R6.reuse ;  /* 0x00000006101a7228 */ /* 0x0c0fe40000000200 */
[----:B------:R-:W-:-:S06]  /*16a0*/  DMUL R16, R16, R6 ;  /* 0x0000000610107228 */ /* 0x000fcc0000000000 */
[C---:B------:R-:W-:Y:S02]  /*16b0*/  DFMA R18, R8.reuse, R18, R26 ;  /* 0x000000120812722b */ /* 0x040fe4000000001a */
[----:B------:R-:W-:-:S06]  /*16c0*/  DFMA R36, R8, R36, R16 ;  /* 0x000000240824722b */ /* 0x000fcc0000000010 */
[-C--:B------:R-:W-:Y:S02]  /*16d0*/  DMUL R26, R18, R4.reuse ;  /* 0x00000004121a7228 */ /* 0x080fe40000000000 */
[----:B------:R-:W-:-:S06]  /*16e0*/  DMUL R8, R36, R4 ;  /* 0x0000000424087228 */ /* 0x000fcc0000000000 */
[C---:B------:R-:W-:Y:S02]  /*16f0*/  DFMA R20, R28.reuse, R20, R26 ;  /* 0x000000141c14722b */ /* 0x040fe4000000001a */
[----:B------:R-:W-:-:S06]  /*1700*/  DFMA R34, R28, R34, R8 ;  /* 0x000000221c22722b */ /* 0x000fcc0000000008 */
[-C--:B------:R-:W-:Y:S02]  /*1710*/  DMUL R16, R20, R2.reuse ;  /* 0x0000000214107228 */ /* 0x080fe40000000000 */
[----:B------:R-:W-:-:S06]  /*1720*/  DMUL R8, R34, R2 ;  /* 0x0000000222087228 */ /* 0x000fcc0000000000 */
[C---:B------:R-:W-:Y:S02]  /*1730*/  DFMA R22, R24.reuse, R22, R16 ;  /* 0x000000161816722b */ /* 0x040fe40000000010 */
[----:B------:R-:W-:-:S06]  /*1740*/  DFMA R40, R24, R40, R8 ;  /* 0x000000281828722b */ /* 0x000fcc0000000008 */
[----:B------:R-:W-:-:S14]  /*1750*/  DSETP.NE.AND P0, PT, R22, RZ, PT ;  /* 0x000000ff1600722a */ /* 0x000fdc0003f05000 */
[----:B------:R-:W-:Y:S05]  /*1760*/  @!P0 BRA `(.L_x_22) ;  /* 0x0000000000648947 */ /* 0x000fea0003800000 */
[----:B------:R-:W0:Y:S01]  /*1770*/  MUFU.RCP64H R9, R23 ;  /* 0x0000001700097308 */ /* 0x000e220000001800 */
[----:B------:R-:W-:Y:S01]  /*1780*/  IMAD.MOV.U32 R8, RZ, RZ, 0x1 ;  /* 0x00000001ff087424 */ /* 0x000fe200078e00ff */
[----:B------:R-:W-:Y:S01]  /*1790*/  FSETP.GEU.AND P1, PT, |R41|, 6.5827683646048100446e-37, PT ;  /* 0x036000002900780b */ /* 0x000fe20003f2e200 */
[----:B------:R-:W-:Y:S04]  /*17a0*/  BSSY.RECONVERGENT B4, `(.L_x_23) ;  /* 0x0000013000047945 */ /* 0x000fe80003800200 */
[----:B0-----:R-:W-:-:S08]  /*17b0*/  DFMA R16, -R22, R8, 1 ;  /* 0x3ff000001610742b */ /* 0x001fd00000000108 */
[----:B------:R-:W-:-:S08]  /*17c0*/  DFMA R16, R16, R16, R16 ;  /* 0x000000101010722b */ /* 0x000fd00000000010 */
[----:B------:R-:W-:-:S08]  /*17d0*/  DFMA R16, R8, R16, R8 ;  /* 0x000000100810722b */ /* 0x000fd00000000008 */
[----:B------:R-:W-:-:S08]  /*17e0*/  DFMA R8, -R22, R16, 1 ;  /* 0x3ff000001608742b */ /* 0x000fd00000000110 */
[----:B------:R-:W-:-:S08]  /*17f0*/  DFMA R8, R16, R8, R16 ;  /* 0x000000081008722b */ /* 0x000fd00000000010 */
[----:B------:R-:W-:-:S08]  /*1800*/  DMUL R16, R40, R8 ;  /* 0x0000000828107228 */ /* 0x000fd00000000000 */
[----:B------:R-:W-:-:S08]  /*1810*/  DFMA R26, -R22, R16, R40 ;  /* 0x00000010161a722b */ /* 0x000fd00000000128 */
[----:B------:R-:W-:-:S10]  /*1820*/  DFMA R8, R8, R26, R16 ;  /* 0x0000001a0808722b */ /* 0x000fd40000000010 */
[----:B------:R-:W-:-:S05]  /*1830*/  FFMA R10, RZ, R23, R9 ;  /* 0x00000017ff0a7223 */ /* 0x000fca0000000009 */
[----:B------:R-:W-:-:S13]  /*1840*/  FSETP.GT.AND P0, PT, |R10|, 1.469367938527859385e-39, PT ;  /* 0x001000000a00780b */ /* 0x000fda0003f04200 */
[----:B------:R-:W-:Y:S05]  /*1850*/  @P0 BRA P1, `(.L_x_24) ;  /* 0x00000000001c0947 */ /* 0x000fea0000800000 */
[----:B------:R-:W-:Y:S01]  /*1860*/  IMAD.MOV.U32 R10, RZ, RZ, R40 ;  /* 0x000000ffff0a7224 */ /* 0x000fe200078e0028 */
[----:B------:R-:W-:Y:S01]  /*1870*/  MOV R8, 0x18c0 ;  /* 0x000018c000087802 */ /* 0x000fe20000000f00 */
[----:B------:R-:W-:Y:S02]  /*1880*/  IMAD.MOV.U32 R9, RZ, RZ, R41 ;  /* 0x000000ffff097224 */ /* 0x000fe400078e0029 */
[----:B------:R-:W-:Y:S02]  /*1890*/  IMAD.MOV.U32 R15, RZ, RZ, R22 ;  /* 0x000000ffff0f7224 */ /* 0x000fe400078e0016 */
[----:B------:R-:W-:-:S07]  /*18a0*/  IMAD.MOV.U32 R16, RZ, RZ, R23 ;  /* 0x000000ffff107224 */ /* 0x000fce00078e0017 */
[----:B------:R-:W-:Y:S05]  /*18b0*/  CALL.REL.NOINC `($__internal_0_$__cuda_sm20_div_rn_f64_full) ;  /* 0x0000001c000c7944 */ /* 0x000fea0003c00000 */
[----:B------:R-:W-:-:S07]  /*18c0*/  IMAD.MOV.U32 R8, RZ, RZ, R10 ;  /* 0x000000ffff087224 */ /* 0x000fce00078e000a */
.L_x_24:
[----:B------:R-:W-:Y:S05]  /*18d0*/  BSYNC.RECONVERGENT B4 ;  /* 0x0000000000047941 */ /* 0x000fea0003800200 */
.L_x_23:
[----:B------:R-:W-:-:S06]  /*18e0*/  DMUL R8, R8, 100 ;  /* 0x4059000008087828 */ /* 0x000fcc0000000000 */
[----:B------:R0:W1:Y:S05]  /*18f0*/  F2F.F32.F64 R15, R8 ;  /* 0x00000008000f7310 */ /* 0x00006a0000301000 */
.L_x_22:
[----:B------:R-:W-:Y:S05]  /*1900*/  BSYNC.RECONVERGENT B3 ;  /* 0x0000000000037941 */ /* 0x000fea0003800200 */
.L_x_21:
[----:B------:R-:W0:Y:S01]  /*1910*/  LDCU.64 UR4, c[0x0][0x3b0] ;  /* 0x00007600ff0477ac */ /* 0x000e220008000a00 */
[----:B------:R-:W2:Y:S01]  /*1920*/  LDC R17, c[0x0][0x398] ;  /* 0x0000e600ff117b82 */ /* 0x000ea20000000800 */
[----:B------:R-:W-:Y:S02]  /*1930*/  VIADD R12, R12, 0x1 ;  /* 0x000000010c0c7836 */ /* 0x000fe40000000000 */
[----:B------:R-:W-:Y:S02]  /*1940*/  VIADD R42, R42, 0x1 ;  /* 0x000000012a2a7836 */ /* 0x000fe40000000000 */
[----:B------:R-:W-:Y:S02]  /*1950*/  IMAD.MOV.U32 R30, RZ, RZ, R44 ;  /* 0x000000ffff1e7224 */ /* 0x000fe400078e002c */
[----:B------:R-:W-:Y:S02]  /*1960*/  IMAD.MOV.U32 R31, RZ, RZ, R45 ;  /* 0x000000ffff1f7224 */ /* 0x000fe400078e002d */
[----:B------:R-:W-:-:S02]  /*1970*/  IMAD.MOV.U32 R26, RZ, RZ, R46 ;  /* 0x000000ffff1a7224 */ /* 0x000fc400078e002e */
[----:B------:R-:W-:Y:S01]  /*1980*/  IMAD.MOV.U32 R27, RZ, RZ, R47 ;  /* 0x000000ffff1b7224 */ /* 0x000fe200078e002f */
[----:B0-----:R-:W-:-:S04]  /*1990*/  IADD3 R8, P0, PT, R13, UR4, RZ ;  /* 0x000000040d087c10 */ /* 0x001fc8000ff1e0ff */
[----:B------:R-:W-:Y:S02]  /*19a0*/  IADD3.X R9, PT, PT, R14, UR5, RZ, P0, !PT ;  /* 0x000000050e097c10 */ /* 0x000fe400087fe4ff */
[----:B------:R-:W-:Y:S02]  /*19b0*/  ISETP.NE.AND P0, PT, R12, RZ, PT ;  /* 0x000000ff0c00720c */ /* 0x000fe40003f05270 */
[C---:B--2---:R-:W-:Y:S01]  /*19c0*/  LEA R13, P1, R17.reuse, R13, 0x2 ;  /* 0x0000000d110d7211 */ /* 0x044fe200078210ff */
[----:B-1----:R0:W-:Y:S03]  /*19d0*/  STG.E desc[UR6][R8.64], R15 ;  /* 0x0000000f08007986 */ /* 0x0021e6000c101906 */
[----:B------:R-:W-:-:S07]  /*19e0*/  LEA.HI.X R14, R17, R14, R0, 0x2, P1 ;  /* 0x0000000e110e7211 */ /* 0x000fce00008f1400 */
[----:B------:R-:W-:Y:S05]  /*19f0*/  @P0 BRA `(.L_x_25) ;  /* 0xfffffff800b80947 */ /* 0x000fea000383ffff */
[----:B------:R-:W-:Y:S05]  /*1a00*/  BSYNC.RECONVERGENT B2 ;  /* 0x0000000000027941 */ /* 0x000fea0003800200 */
.L_x_20:
[----:B------:R-:W-:Y:S02]  /*1a10*/  VIADD R12, R42, 0x1 ;  /* 0x000000012a0c7836 */ /* 0x000fe40000000000 */
[----:B------:R-:W-:Y:S02]  /*1a20*/  IMAD.MOV.U32 R30, RZ, RZ, R44 ;  /* 0x000000ffff1e7224 */ /* 0x000fe400078e002c */
[----:B------:R-:W-:Y:S02]  /*1a30*/  IMAD.MOV.U32 R31, RZ, RZ, R45 ;  /* 0x000000ffff1f7224 */ /* 0x000fe400078e002d */
[----:B------:R-:W-:Y:S02]  /*1a40*/  IMAD.MOV.U32 R26, RZ, RZ, R46 ;  /* 0x000000ffff1a7224 */ /* 0x000fe400078e002e */
[----:B------:R-:W-:-:S07]  /*1a50*/  IMAD.MOV.U32 R27, RZ, RZ, R47 ;  /* 0x000000ffff1b7224 */ /* 0x000fce00078e002f */
.L_x_19:
[----:B------:R-:W-:Y:S05]  /*1a60*/  BSYNC.RECONVERGENT B1 ;  /* 0x0000000000017941 */ /* 0x000fea0003800200 */
.L_x_18:
[----:B0-----:R-:W0:Y:S02]  /*1a70*/  LDC R8, c[0x0][0x39c] ;  /* 0x0000e700ff087b82 */ /* 0x001e240000000800 */
[----:B0-----:R-:W-:-:S04]  /*1a80*/  IADD3 R11, PT, PT, -R11, -0x2, R8 ;  /* 0xfffffffe0b0b7810 */ /* 0x001fc80007ffe108 */
[----:B------:R-:W-:-:S13]  /*1a90*/  ISETP.GE.U32.AND P0, PT, R11, 0x3, PT ;  /* 0x000000030b00780c */ /* 0x000fda0003f06070 */
[----:B------:R-:W-:Y:S05]  /*1aa0*/  @!P0 EXIT ;  /* 0x000000000000894d */ /* 0x000fea0003800000 */
[C---:B------:R-:W-:Y:S01]  /*1ab0*/  IADD3 R11, PT, PT, R12.reuse, -R8, RZ ;  /* 0x800000080c0b7210 */ /* 0x040fe20007ffe0ff */
[----:B------:R-:W-:-:S07]  /*1ac0*/  VIADD R12, R12, 0x1 ;  /* 0x000000010c0c7836 */ /* 0x000fce0000000000 */
.L_x_42:
[----:B0-----:R-:W0:Y:S01]  /*1ad0*/  LDCU UR4, c[0x0][0x398] ;  /* 0x00007300ff0477ac */ /* 0x001e220008000800 */
[----:B------:R-:W-:Y:S02]  /*1ae0*/  VIADD R9, R12, 0xffffffff ;  /* 0xffffffff0c097836 */ /* 0x000fe40000000000 */
[----:B------:R-:W-:Y:S01]  /*1af0*/  IMAD.MOV.U32 R14, RZ, RZ, R32 ;  /* 0x000000ffff0e7224 */ /* 0x000fe200078e0020 */
[----:B------:R-:W3:Y:S01]  /*1b00*/  LDCU.128 UR12, c[0x0][0x380] ;  /* 0x00007000ff0c77ac */ /* 0x000ee20008000c00 */
[----:B------:R-:W-:Y:S02]  /*1b10*/  IMAD.MOV.U32 R15, RZ, RZ, R33 ;  /* 0x000000ffff0f7224 */ /* 0x000fe400078e0021 */
[----:B0-----:R-:W-:-:S04]  /*1b20*/  IMAD.WIDE.U32 R14, R9, UR4, R14 ;  /* 0x00000004090e7c25 */ /* 0x001fc8000f8e000e */
[----:B------:R-:W-:Y:S02]  /*1b30*/  IMAD R9, R9, R0, R15 ;  /* 0x0000000009097224 */ /* 0x000fe400078e020f */
[----:B------:R-:W-:-:S03]  /*1b40*/  IMAD.SHL.U32 R13, R14, 0x4, RZ ;  /* 0x000000040e0d7824 */ /* 0x000fc600078e00ff */
[----:B------:R-:W-:Y:S02]  /*1b50*/  SHF.L.U64.HI R14, R14, 0x2, R9 ;  /* 0x000000020e0e7819 */ /* 0x000fe40000010209 */
[C---:B---3--:R-:W-:Y:S02]  /*1b60*/  IADD3 R16, P0, PT, R13.reuse, UR12, RZ ;  /* 0x0000000c0d107c10 */ /* 0x048fe4000ff1e0ff */
[----:B------:R-:W-:Y:S02]  /*1b70*/  IADD3 R38, P1, PT, R13, UR14, RZ ;  /* 0x0000000e0d267c10 */ /* 0x000fe4000ff3e0ff */
[C---:B------:R-:W-:Y:S02]  /*1b80*/  IADD3.X R17, PT, PT, R14.reuse, UR13, RZ, P0, !PT ;  /* 0x0000000d0e117c10 */ /* 0x040fe400087fe4ff */
[----:B------:R-:W-:-:S03]  /*1b90*/  IADD3.X R39, PT, PT, R14, UR15, RZ, P1, !PT ;  /* 0x0000000f0e277c10 */ /* 0x000fc60008ffe4ff */
[----:B------:R0:W3:Y:S04]  /*1ba0*/  LDG.E.CONSTANT R16, desc[UR6][R16.64] ;  /* 0x0000000610107981 */ /* 0x0000e8000c1e9900 */
[----:B------:R-:W4:Y:S01]  /*1bb0*/  LDG.E.CONSTANT R38, desc[UR6][R38.64] ;  /* 0x0000000626267981 */ /* 0x000f22000c1e9900 */
[----:B------:R-:W-:Y:S01]  /*1bc0*/  IMAD.MOV.U32 R10, RZ, RZ, RZ ;  /* 0x000000ffff0a7224 */ /* 0x000fe200078e00ff */
[----:B------:R-:W-:Y:S01]  /*1bd0*/  BSSY.RECONVERGENT B1, `(.L_x_26) ;  /* 0x000003a000017945 */ /* 0x000fe20003800200 */
[----:B0-----:R-:W-:Y:S01]  /*1be0*/  IMAD.MOV.U32 R17, RZ, RZ, RZ ;  /* 0x000000ffff117224 */ /* 0x001fe200078e00ff */
[----:B---3--:R-:W2:Y:S08]  /*1bf0*/  F2F.F64.F32 R44, R16 ;  /* 0x00000010002c7310 */ /* 0x008eb00000201800 */
[----:B----4-:R-:W1:Y:S01]  /*1c00*/  F2F.F64.F32 R42, R38 ;  /* 0x00000026002a7310 */ /* 0x010e620000201800 */
[----:B--2---:R-:W-:-:S08]  /*1c10*/  DADD R26, R44, -R26 ;  /* 0x000000002c1a7229 */ /* 0x004fd0000000081a */
[----:B------:R-:W-:Y:S02]  /*1c20*/  DSETP.MAX.AND P1, P2, RZ, R26, PT ;  /* 0x0000001aff00722a */ /* 0x000fe40003a2f000 */
[----:B-1----:R-:W-:-:S04]  /*1c30*/  DADD R30, R42, -R30 ;  /* 0x000000002a1e7229 */ /* 0x002fc8000000081e */
[----:B------:R-:W-:-:S04]  /*1c40*/  FSEL R15, R10, R27, P1 ;  /* 0x0000001b0a0f7208 */ /* 0x000fc80000800000 */
[----:B------:R-:W-:Y:S02]  /*1c50*/  DADD R8, -RZ, -R30 ;  /* 0x00000000ff087229 */ /* 0x000fe4000000091e */
[----:B------:R-:W-:Y:S01]  /*1c60*/  DSETP.GEU.AND P0, PT, R30, RZ, PT ;  /* 0x000000ff1e00722a */ /* 0x000fe20003f0e000 */
[----:B------:R-:W-:Y:S01]  /*1c70*/  IMAD.MOV.U32 R30, RZ, RZ, R26 ;  /* 0x000000ffff1e7224 */ /* 0x000fe200078e001a */
[----:B------:R-:W-:Y:S01]  /*1c80*/  @P2 LOP3.LUT R15, R27, 0x80000, RZ, 0xfc, !PT ;  /* 0x000800001b0f2812 */ /* 0x000fe200078efcff */
[----:B------:R-:W-:-:S03]  /*1c90*/  DADD R26, -R6, 1 ;  /* 0x3ff00000061a7429 */ /* 0x000fc60000000100 */
[----:B------:R-:W-:Y:S01]  /*1ca0*/  SEL R16, R17, R30, P1 ;  /* 0x0000001e11107207 */ /* 0x000fe20000800000 */
[----:B------:R-:W-:Y:S01]  /*1cb0*/  IMAD.MOV.U32 R17, RZ, RZ, R15 ;  /* 0x000000ffff117224 */ /* 0x000fe200078e000f */
[----:B------:R-:W-:Y:S02]  /*1cc0*/  FSEL R8, R8, RZ, !P0 ;  /* 0x000000ff08087208 */ /* 0x000fe40004000000 */
[----:B------:R-:W-:-:S06]  /*1cd0*/  FSEL R9, R9, RZ, !P0 ;  /* 0x000000ff09097208 */ /* 0x000fcc0004000000 */
[----:B------:R-:W-:-:S08]  /*1ce0*/  DADD R16, R16, -R8 ;  /* 0x0000000010107229 */ /* 0x000fd00000000808 */
[CC--:B------:R-:W-:Y:S02]  /*1cf0*/  DMUL R46, |R16|.reuse, R6.reuse ;  /* 0x00000006102e7228 */ /* 0x0c0fe40000000200 */
[----:B------:R-:W-:-:S06]  /*1d00*/  DMUL R16, R16, R6 ;  /* 0x0000000610107228 */ /* 0x000fcc0000000000 */
[C---:B------:R-:W-:Y:S02]  /*1d10*/  DFMA R46, R26.reuse, R18, R46 ;  /* 0x000000121a2e722b */ /* 0x040fe4000000002e */
[----:B------:R-:W-:-:S06]  /*1d20*/  DFMA R36, R26, R36, R16 ;  /* 0x000000241a24722b */ /* 0x000fcc0000000010 */
[----:B------:R-:W-:-:S08]  /*1d30*/  DMUL R8, R46, R4 ;  /* 0x000000042e087228 */ /* 0x000fd00000000000 */
[----:B------:R-:W-:Y:S02]  /*1d40*/  DFMA R20, R28, R20, R8 ;  /* 0x000000141c14722b */ /* 0x000fe40000000008 */
[----:B------:R-:W-:-:S06]  /*1d50*/  DMUL R8, R36, R4 ;  /* 0x0000000424087228 */ /* 0x000fcc0000000000 */
[----:B------:R-:W-:Y:S02]  /*1d60*/  DMUL R16, R20, R2 ;  /* 0x0000000214107228 */ /* 0x000fe40000000000 */
[----:B------:R-:W-:-:S06]  /*1d70*/  DFMA R34, R28, R34, R8 ;  /* 0x000000221c22722b */ /* 0x000fcc0000000008 */
[----:B------:R-:W-:Y:S02]  /*1d80*/  DFMA R22, R24, R22, R16 ;  /* 0x000000161816722b */ /* 0x000fe40000000010 */
[----:B------:R-:W-:-:S06]  /*1d90*/  DMUL R8, R34, R2 ;  /* 0x0000000222087228 */ /* 0x000fcc0000000000 */
[----:B------:R-:W-:Y:S02]  /*1da0*/  DSETP.NE.AND P0, PT, R22, RZ, PT ;  /* 0x000000ff1600722a */ /* 0x000fe40003f05000 */
[----:B------:R-:W-:Y:S01]  /*1db0*/  DFMA R40, R24, R40, R8 ;  /* 0x000000281828722b */ /* 0x000fe20000000008 */
[----:B------:R-:W-:-:S11]  /*1dc0*/  IMAD.MOV.U32 R8, RZ, RZ, RZ ;  /* 0x000000ffff087224 */ /* 0x000fd600078e00ff */
        /* <DEDUP_REMOVED lines=23> */
.L_x_29:
[----:B------:R-:W-:Y:S05]  /*1f40*/  BSYNC.RECONVERGENT B2 ;  /* 0x0000000000027941 */ /* 0x000fea0003800200 */
.L_x_28:
[----:B------:R-:W-:-:S10]  /*1f50*/  DMUL R8, R8, 100 ;  /* 0x4059000008087828 */ /* 0x000fd40000000000 */
[----:B------:R0:W1:Y:S02]  /*1f60*/  F2F.F32.F64 R8, R8 ;  /* 0x0000000800087310 */ /* 0x0000640000301000 */
.L_x_27:
[----:B------:R-:W-:Y:S05]  /*1f70*/  BSYNC.RECONVERGENT B1 ;  /* 0x0000000000017941 */ /* 0x000fea0003800200 */
.L_x_26:
[----:B------:R-:W2:Y:S01]  /*1f80*/  LDCU UR4, c[0x0][0x398] ;  /* 0x00007300ff0477ac */ /* 0x000ea20008000800 */
[----:B------:R-:W-:Y:S02]  /*1f90*/  IMAD.MOV.U32 R18, RZ, RZ, R32 ;  /* 0x000000ffff127224 */ /* 0x000fe400078e0020 */
[----:B------:R-:W-:Y:S01]  /*1fa0*/  IMAD.MOV.U32 R19, RZ, RZ, R33 ;  /* 0x000000ffff137224 */ /* 0x000fe200078e0021 */
[----:B------:R-:W3:Y:S01]  /*1fb0*/  LDCU.128 UR12, c[0x0][0x380] ;  /* 0x00007000ff0c77ac */ /* 0x000ee20008000c00 */
[C---:B--2---:R-:W-:Y:S01]  /*1fc0*/  IMAD.WIDE.U32 R18, R12.reuse, UR4, R18 ;  /* 0x000000040c127c25 */ /* 0x044fe2000f8e0012 */
[----:B------:R-:W2:Y:S03]  /*1fd0*/  LDCU.64 UR4, c[0x0][0x3b0] ;  /* 0x00007600ff0477ac */ /* 0x000ea60008000a00 */
[----:B0-----:R-:W-:Y:S02]  /*1fe0*/  IMAD R9, R12, R0, R19 ;  /* 0x000000000c097224 */ /* 0x001fe400078e0213 */
        /* <DEDUP_REMOVED lines=11> */
[----:B---3--:R-:W0:Y:S08]  /*20a0*/  F2F.F64.F32 R30, R30 ;  /* 0x0000001e001e7310 */ /* 0x008e300000201800 */
[----:B----4-:R-:W3:Y:S01]  /*20b0*/  F2F.F64.F32 R26, R26 ;  /* 0x0000001a001a7310 */ /* 0x010ee20000201800 */
[----:B0-----:R-:W-:-:S02]  /*20c0*/  DADD R44, -R44, R30 ;  /* 0x000000002c2c7229 */ /* 0x001fc4000000011e */
[----:B---3--:R-:W-:-:S06]  /*20d0*/  DADD R42, -R42, R26 ;  /* 0x000000002a2a7229 */ /* 0x008fcc000000011a */
[----:B------:R-:W-:Y:S02]  /*20e0*/  DSETP.MAX.AND P1, P2, RZ, R44, PT ;  /* 0x0000002cff00722a */ /* 0x000fe40003a2f000 */
[----:B------:R-:W-:Y:S01]  /*20f0*/  IMAD.MOV.U32 R15, RZ, RZ, R44 ;  /* 0x000000ffff0f7224 */ /* 0x000fe200078e002c */
[----:B------:R-:W-:-:S03]  /*2100*/  DADD R16, -RZ, -R42 ;  /* 0x00000000ff107229 */ /* 0x000fc6000000092a */
[----:B------:R-:W-:Y:S01]  /*2110*/  FSEL R39, R9, R45, P1 ;  /* 0x0000002d09277208 */ /* 0x000fe20000800000 */
[----:B------:R-:W-:Y:S01]  /*2120*/  DSETP.GEU.AND P0, PT, R42, RZ, PT ;  /* 0x000000ff2a00722a */ /* 0x000fe20003f0e000 */
[----:B------:R-:W-:Y:S01]  /*2130*/  SEL R38, R38, R15, P1 ;  /* 0x0000000f26267207 */ /* 0x000fe20000800000 */
[----:B------:R-:W-:-:S05]  /*2140*/  IMAD.MOV.U32 R9, RZ, RZ, RZ ;  /* 0x000000ffff097224 */ /* 0x000fca00078e00ff */
[----:B------:R-:W-:Y:S02]  /*2150*/  @P2 LOP3.LUT R39, R45, 0x80000, RZ, 0xfc, !PT ;  /* 0x000800002d272812 */ /* 0x000fe400078efcff */
[----:B------:R-:W-:Y:S02]  /*2160*/  FSEL R16, R16, RZ, !P0 ;  /* 0x000000ff10107208 */ /* 0x000fe40004000000 */
[----:B------:R-:W-:-:S06]  /*2170*/  FSEL R17, R17, RZ, !P0 ;  /* 0x000000ff11117208 */ /* 0x000fcc0004000000 */
[----:B------:R-:W-:Y:S02]  /*2180*/  DADD R38, R38, -R16 ;  /* 0x0000000026267229 */ /* 0x000fe40000000810 */
[----:B------:R-:W-:-:S06]  /*2190*/  DADD R16, -R6, 1 ;  /* 0x3ff0000006107429 */ /* 0x000fcc0000000100 */
[CC--:B------:R-:W-:Y:S02]  /*21a0*/  DMUL R44, |R38|.reuse, R6.reuse ;  /* 0x00000006262c7228 */ /* 0x0c0fe40000000200 */
[----:B------:R-:W-:-:S06]  /*21b0*/  DMUL R38, R38, R6 ;  /* 0x0000000626267228 */ /* 0x000fcc0000000000 */
[C---:B------:R-:W-:Y:S02]  /*21c0*/  DFMA R44, R16.reuse, R46, R44 ;  /* 0x0000002e102c722b */ /* 0x040fe4000000002c */
[----:B------:R-:W-:Y:S01]  /*21d0*/  DFMA R36, R16, R36, R38 ;  /* 0x000000241024722b */ /* 0x000fe20000000026 */
[----:B--2---:R-:W-:-:S05]  /*21e0*/  IADD3 R16, P0, PT, R13, UR4, RZ ;  /* 0x000000040d107c10 */ /* 0x004fca000ff1e0ff */
[----:B------:R-:W-:Y:S01]  /*21f0*/  DMUL R42, R44, R4 ;  /* 0x000000042c2a7228 */ /* 0x000fe20000000000 */
[----:B------:R-:W-:-:S05]  /*2200*/  IADD3.X R17, PT, PT, R14, UR5, RZ, P0, !PT ;  /* 0x000000050e117c10 */ /* 0x000fca00087fe4ff */
[----:B-1----:R0:W-:Y:S02]  /*2210*/  STG.E desc[UR6][R16.64], R8 ;  /* 0x0000000810007986 */ /* 0x0021e4000c101906 */
[----:B------:R-:W-:Y:S02]  /*2220*/  DFMA R20, R28, R20, R42 ;  /* 0x000000141c14722b */ /* 0x000fe4000000002a */
[----:B------:R-:W-:-:S06]  /*2230*/  DMUL R42, R36, R4 ;  /* 0x00000004242a7228 */ /* 0x000fcc0000000000 */
[----:B------:R-:W-:Y:S02]  /*2240*/  DMUL R14, R20, R2 ;  /* 0x00000002140e7228 */ /* 0x000fe40000000000 */
[----:B------:R-:W-:-:S06]  /*2250*/  DFMA R42, R28, R34, R42 ;  /* 0x000000221c2a722b */ /* 0x000fcc000000002a */
[----:B------:R-:W-:Y:S02]  /*2260*/  DFMA R22, R24, R22, R14 ;  /* 0x000000161816722b */ /* 0x000fe4000000000e */
[----:B------:R-:W-:-:S06]  /*2270*/  DMUL R14, R42, R2 ;  /* 0x000000022a0e7228 */ /* 0x000fcc0000000000 */
[----:B------:R-:W-:Y:S02]  /*2280*/  DSETP.NE.AND P0, PT, R22, RZ, PT ;  /* 0x000000ff1600722a */ /* 0x000fe40003f05000 */
[----:B------:R-:W-:-:S12]  /*2290*/  DFMA R40, R24, R40, R14 ;  /* 0x000000281828722b */ /* 0x000fd8000000000e */
[----:B0-----:R-:W-:Y:S05]  /*22a0*/  @!P0 BRA `(.L_x_31) ;  /* 0x0000000000648947 */ /* 0x001fea0003800000 */
        /* <DEDUP_REMOVED lines=15> */
[----:B------:R-:W-:Y:S01]  /*23a0*/  MOV R10, R40 ;  /* 0x00000028000a7202 */ /* 0x000fe20000000f00 */
[----:B------:R-:W-:Y:S01]  /*23b0*/  IMAD.MOV.U32 R9, RZ, RZ, R41 ;  /* 0x000000ffff097224 */ /* 0x000fe200078e0029 */
[----:B------:R-:W-:Y:S01]  /*23c0*/  MOV R8, 0x2400 ;  /* 0x0000240000087802 */ /* 0x000fe20000000f00 */
[----:B------:R-:W-:Y:S02]  /*23d0*/  IMAD.MOV.U32 R15, RZ, RZ, R22 ;  /* 0x000000ffff0f7224 */ /* 0x000fe400078e0016 */
[----:B------:R-:W-:-:S07]  /*23e0*/  IMAD.MOV.U32 R16, RZ, RZ, R23 ;  /* 0x000000ffff107224 */ /* 0x000fce00078e0017 */
[----:B------:R-:W-:Y:S05]  /*23f0*/  CALL.REL.NOINC `($__internal_0_$__cuda_sm20_div_rn_f64_full) ;  /* 0x00000010003c7944 */ /* 0x000fea0003c00000 */
[----:B------:R-:W-:-:S07]  /*2400*/  IMAD.MOV.U32 R8, RZ, RZ, R10 ;  /* 0x000000ffff087224 */ /* 0x000fce00078e000a */
.L_x_33:
[----:B------:R-:W-:Y:S05]  /*2410*/  BSYNC.RECONVERGENT B2 ;  /* 0x0000000000027941 */ /* 0x000fea0003800200 */
.L_x_32:
[----:B------:R-:W-:-:S10]  /*2420*/  DMUL R8, R8, 100 ;  /* 0x4059000008087828 */ /* 0x000fd40000000000 */
[----:B------:R0:W1:Y:S02]  /*2430*/  F2F.F32.F64 R9, R8 ;  /* 0x0000000800097310 */ /* 0x0000640000301000 */
.L_x_31:
[----:B------:R-:W-:Y:S05]  /*2440*/  BSYNC.RECONVERGENT B1 ;  /* 0x0000000000017941 */ /* 0x000fea0003800200 */
.L_x_30:
[----:B------:R-:W2:Y:S01]  /*2450*/  LDCU UR4, c[0x0][0x398] ;  /* 0x00007300ff0477ac */ /* 0x000ea20008000800 */
[----:B------:R-:W-:Y:S02]  /*2460*/  VIADD R13, R12, 0x1 ;  /* 0x000000010c0d7836 */ /* 0x000fe40000000000 */
[----:B------:R-:W-:Y:S01]  /*2470*/  IMAD.MOV.U32 R14, RZ, RZ, R32 ;  /* 0x000000ffff0e7224 */ /* 0x000fe200078e0020 */
[----:B------:R-:W3:Y:S01]  /*2480*/  LDCU.128 UR12, c[0x0][0x380] ;  /* 0x00007000ff0c77ac */ /* 0x000ee20008000c00 */
[----:B------:R-:W-:Y:S02]  /*2490*/  IMAD.MOV.U32 R15, RZ, RZ, R33 ;  /* 0x000000ffff0f7224 */ /* 0x000fe400078e0021 */
[C---:B--2---:R-:W-:Y:S01]  /*24a0*/  IMAD.WIDE.U32 R14, R13.reuse, UR4, R14 ;  /* 0x000000040d0e7c25 */ /* 0x044fe2000f8e000e */
[----:B------:R-:W2:Y:S03]  /*24b0*/  LDCU.64 UR4, c[0x0][0x3b0] ;  /* 0x00007600ff0477ac */ /* 0x000ea60008000a00 */
[----:B------:R-:W-:-:S02]  /*24c0*/  IMAD R35, R13, R0, R15 ;  /* 0x000000000d237224 */ /* 0x000fc400078e020f */
[----:B------:R-:W-:-:S03]  /*24d0*/  IMAD.SHL.U32 R34, R14, 0x4, RZ ;  /* 0x000000040e227824 */ /* 0x000fc600078e00ff */
[----:B------:R-:W-:Y:S02]  /*24e0*/  SHF.L.U64.HI R35, R14, 0x2, R35 ;  /* 0x000000020e237819 */ /* 0x000fe40000010223 */
[C---:B---3--:R-:W-:Y:S02]  /*24f0*/  IADD3 R16, P0, PT, R34.reuse, UR12, RZ ;  /* 0x0000000c22107c10 */ /* 0x048fe4000ff1e0ff */
[----:B------:R-:W-:Y:S02]  /*2500*/  IADD3 R38, P1, PT, R34, UR14, RZ ;  /* 0x0000000e22267c10 */ /* 0x000fe4000ff3e0ff */
[C---:B------:R-:W-:Y:S02]  /*2510*/  IADD3.X R17, PT, PT, R35.reuse, UR13, RZ, P0, !PT ;  /* 0x0000000d23117c10 */ /* 0x040fe400087fe4ff */
[----:B------:R-:W-:-:S03]  /*2520*/  IADD3.X R39, PT, PT, R35, UR15, RZ, P1, !PT ;  /* 0x0000000f23277c10 */ /* 0x000fc60008ffe4ff */
[----:B------:R3:W4:Y:S04]  /*2530*/  LDG.E.CONSTANT R16, desc[UR6][R16.64] ;  /* 0x0000000610107981 */ /* 0x000728000c1e9900 */
[----:B------:R-:W5:Y:S01]  /*2540*/  LDG.E.CONSTANT R38, desc[UR6][R38.64] ;  /* 0x0000000626267981 */ /* 0x000f62000c1e9900 */
[----:B0-----:R-:W-:Y:S01]  /*2550*/  IMAD.MOV.U32 R8, RZ, RZ, RZ ;  /* 0x000000ffff087224 */ /* 0x001fe200078e00ff */
[----:B------:R-:W-:Y:S01]  /*2560*/  BSSY.RECONVERGENT B1, `(.L_x_34) ;  /* 0x000003d000017945 */ /* 0x000fe20003800200 */
[----:B---3--:R-:W-:Y:S01]  /*2570*/  IMAD.MOV.U32 R17, RZ, RZ, RZ ;  /* 0x000000ffff117224 */ /* 0x008fe200078e00ff */
[----:B----4-:R-:W0:Y:S08]  /*2580*/  F2F.F64.F32 R48, R16 ;  /* 0x0000001000307310 */ /* 0x010e300000201800 */
[----:B-----5:R-:W3:Y:S01]  /*2590*/  F2F.F64.F32 R46, R38 ;  /* 0x00000026002e7310 */ /* 0x020ee20000201800 */
[----:B0-----:R-:W-:-:S08]  /*25a0*/  DADD R30, -R30, R48 ;  /* 0x000000001e1e7229 */ /* 0x001fd00000000130 */
[----:B------:R-:W-:Y:S02]  /*25b0*/  DSETP.MAX.AND P1, P2, RZ, R30, PT ;  /* 0x0000001eff00722a */ /* 0x000fe40003a2f000 */
[----:B---3--:R-:W-:Y:S01]  /*25c0*/  DADD R26, -R26, R46 ;  /* 0x000000001a1a7229 */ /* 0x008fe2000000012e */
[----:B------:R-:W-:-:S03]  /*25d0*/  IMAD.MOV.U32 R10, RZ, RZ, R30 ;  /* 0x000000ffff0a7224 */ /* 0x000fc600078e001e */
[----:B------:R-:W-:Y:S01]  /*25e0*/  FSEL R13, R8, R31, P1 ;  /* 0x0000001f080d7208 */ /* 0x000fe20000800000 */
[----:B------:R-:W-:Y:S01]  /*25f0*/  IMAD.MOV.U32 R8, RZ, RZ, RZ ;  /* 0x000000ffff087224 */ /* 0x000fe200078e00ff */
[----:B------:R-:W-:Y:S02]  /*2600*/  SEL R16, R17, R10, P1 ;  /* 0x0000000a11107207 */ /* 0x000fe40000800000 */
[----:B------:R-:W-:Y:S02]  /*2610*/  DADD R14, -RZ, -R26 ;  /* 0x00000000ff0e7229 */ /* 0x000fe4000000091a */
[----:B------:R-:W-:Y:S02]  /*2620*/  DSETP.GEU.AND P0, PT, R26, RZ, PT ;  /* 0x000000ff1a00722a */ /* 0x000fe40003f0e000 */
[----:B------:R-:W-:-:S05]  /*2630*/  @P2 LOP3.LUT R13, R31, 0x80000, RZ, 0xfc, !PT ;  /* 0x000800001f0d2812 */ /* 0x000fca00078efcff */
[----:B------:R-:W-:Y:S01]  /*2640*/  IMAD.MOV.U32 R17, RZ, RZ, R13 ;  /* 0x000000ffff117224 */ /* 0x000fe200078e000d */
[----:B------:R-:W-:Y:S02]  /*2650*/  FSEL R14, R14, RZ, !P0 ;  /* 0x000000ff0e0e7208 */ /* 0x000fe40004000000 */
        /* <DEDUP_REMOVED lines=9> */
[C---:B------:R-:W-:Y:S01]  /*26f0*/  DFMA R20, R28.reuse, R20, R26 ;  /* 0x000000141c14722b */ /* 0x040fe2000000001a */
[----:B--2---:R-:W-:Y:S01]  /*2700*/  IADD3 R26, P0, PT, R19, UR4, RZ ;  /* 0x00000004131a7c10 */ /* 0x004fe2000ff1e0ff */
[----:B------:R-:W-:-:S03]  /*2710*/  DFMA R42, R28, R42, R14 ;  /* 0x0000002a1c2a722b */ /* 0x000fc6000000000e */
[----:B------:R-:W-:-:S03]  /*2720*/  IADD3.X R27, PT, PT, R18, UR5, RZ, P0, !PT ;  /* 0x00000005121b7c10 */ /* 0x000fc600087fe4ff */
[-C--:B------:R-:W-:Y:S02]  /*2730*/  DMUL R16, R20, R2.reuse ;  /* 0x0000000214107228 */ /* 0x080fe40000000000 */
[----:B-1----:R0:W-:Y:S01]  /*2740*/  STG.E desc[UR6][R26.64], R9 ;  /* 0x000000091a007986 */ /* 0x0021e2000c101906 */
[----:B------:R-:W-:-:S05]  /*2750*/  DMUL R14, R42, R2 ;  /* 0x000000022a0e7228 */ /* 0x000fca0000000000 */
[----:B------:R-:W-:-:S03]  /*2760*/  DFMA R22, R24, R22, R16 ;  /* 0x000000161816722b */ /* 0x000fc60000000010 */
[----:B------:R-:W-:-:S05]  /*2770*/  DFMA R40, R24, R40, R14 ;  /* 0x000000281828722b */ /* 0x000fca000000000e */
[----:B------:R-:W-:-:S14]  /*2780*/  DSETP.NE.AND P0, PT, R22, RZ, PT ;  /* 0x000000ff1600722a */ /* 0x000fdc0003f05000 */
        /* <DEDUP_REMOVED lines=23> */
.L_x_37:
[----:B------:R-:W-:Y:S05]  /*2900*/  BSYNC.RECONVERGENT B2 ;  /* 0x0000000000027941 */ /* 0x000fea0003800200 */
.L_x_36:
[----:B------:R-:W-:-:S10]  /*2910*/  DMUL R8, R8, 100 ;  /* 0x4059000008087828 */ /* 0x000fd40000000000 */
[----:B------:R0:W1:Y:S02]  /*2920*/  F2F.F32.F64 R8, R8 ;  /* 0x0000000800087310 */ /* 0x0000640000301000 */
.L_x_35:
[----:B------:R-:W-:Y:S05]  /*2930*/  BSYNC.RECONVERGENT B1 ;  /* 0x0000000000017941 */ /* 0x000fea0003800200 */
.L_x_34:
[----:B------:R-:W2:Y:S01]  /*2940*/  LDCU UR4, c[0x0][0x398] ;  /* 0x00007300ff0477ac */ /* 0x000ea20008000800 */
[----:B0-----:R-:W-:Y:S02]  /*2950*/  VIADD R9, R12, 0x2 ;  /* 0x000000020c097836 */ /* 0x001fe40000000000 */
[----:B------:R-:W-:Y:S01]  /*2960*/  IMAD.MOV.U32 R14, RZ, RZ, R32 ;  /* 0x000000ffff0e7224 */ /* 0x000fe200078e0020 */
[----:B------:R-:W0:Y:S01]  /*2970*/  LDCU.128 UR12, c[0x0][0x380] ;  /* 0x00007000ff0c77ac */ /* 0x000e220008000c00 */
[----:B------:R-:W-:Y:S02]  /*2980*/  IMAD.MOV.U32 R15, RZ, RZ, R33 ;  /* 0x000000ffff0f7224 */ /* 0x000fe400078e0021 */
[C---:B--2---:R-:W-:Y:S01]  /*2990*/  IMAD.WIDE.U32 R14, R9.reuse, UR4, R14 ;  /* 0x00000004090e7c25 */ /* 0x044fe2000f8e000e */
[----:B------:R-:W2:Y:S03]  /*29a0*/  LDCU.64 UR4, c[0x0][0x3b0] ;  /* 0x00007600ff0477ac */ /* 0x000ea60008000a00 */
[----:B------:R-:W-:-:S02]  /*29b0*/  IMAD R9, R9, R0, R15 ;  /* 0x0000000009097224 */ /* 0x000fc400078e020f */
[----:B------:R-:W-:-:S03]  /*29c0*/  IMAD.SHL.U32 R13, R14, 0x4, RZ ;  /* 0x000000040e0d7824 */ /* 0x000fc600078e00ff */
[----:B------:R-:W-:Y:S02]  /*29d0*/  SHF.L.U64.HI R14, R14, 0x2, R9 ;  /* 0x000000020e0e7819 */ /* 0x000fe40000010209 */
[C---:B0-----:R-:W-:Y:S02]  /*29e0*/  IADD3 R18, P0, PT, R13.reuse, UR12, RZ ;  /* 0x0000000c0d127c10 */ /* 0x041fe4000ff1e0ff */
[----:B------:R-:W-:Y:S02]  /*29f0*/  IADD3 R38, P1, PT, R13, UR14, RZ ;  /* 0x0000000e0d267c10 */ /* 0x000fe4000ff3e0ff */
[C---:B------:R-:W-:Y:S02]  /*2a00*/  IADD3.X R19, PT, PT, R14.reuse, UR13, RZ, P0, !PT ;  /* 0x0000000d0e137c10 */ /* 0x040fe400087fe4ff */
[----:B------:R-:W-:-:S03]  /*2a10*/  IADD3.X R39, PT, PT, R14, UR15, RZ, P1, !PT ;  /* 0x0000000f0e277c10 */ /* 0x000fc60008ffe4ff */
[----:B------:R0:W3:Y:S04]  /*2a20*/  LDG.E.CONSTANT R18, desc[UR6][R18.64] ;  /* 0x0000000612127981 */ /* 0x0000e8000c1e9900 */
[----:B------:R-:W4:Y:S01]  /*2a30*/  LDG.E.CONSTANT R38, desc[UR6][R38.64] ;  /* 0x0000000626267981 */ /* 0x000f22000c1e9900 */
[----:B------:R-:W-:Y:S01]  /*2a40*/  IMAD.MOV.U32 R9, RZ, RZ, RZ ;  /* 0x000000ffff097224 */ /* 0x000fe200078e00ff */
[----:B------:R-:W-:Y:S01]  /*2a50*/  BSSY.RECONVERGENT B1, `(.L_x_38) ;  /* 0x000003d000017945 */ /* 0x000fe20003800200 */
[----:B------:R-:W-:Y:S01]  /*2a60*/  IMAD.MOV.U32 R15, RZ, RZ, RZ ;  /* 0x000000ffff0f7224 */ /* 0x000fe200078e00ff */
[----:B0-----:R-:W-:Y:S01]  /*2a70*/  MOV R19, RZ ;  /* 0x000000ff00137202 */ /* 0x001fe20000000f00 */
[----:B---3--:R-:W0:Y:S08]  /*2a80*/  F2F.F64.F32 R26, R18 ;  /* 0x00000012001a7310 */ /* 0x008e300000201800 */
[----:B----4-:R-:W3:Y:S01]  /*2a90*/  F2F.F64.F32 R30, R38 ;  /* 0x00000026001e7310 */ /* 0x010ee20000201800 */
[----:B0-----:R-:W-:-:S08]  /*2aa0*/  DADD R48, -R48, R26 ;  /* 0x0000000030307229 */ /* 0x001fd0000000011a */
[----:B------:R-:W-:Y:S02]  /*2ab0*/  DSETP.MAX.AND P1, P2, RZ, R48, PT ;  /* 0x00000030ff00722a */ /* 0x000fe40003a2f000 */
[----:B---3--:R-:W-:Y:S01]  /*2ac0*/  DADD R46, -R46, R30 ;  /* 0x000000002e2e7229 */ /* 0x008fe2000000011e */
[----:B------:R-:W-:-:S03]  /*2ad0*/  IMAD.MOV.U32 R10, RZ, RZ, R48 ;  /* 0x000000ffff0a7224 */ /* 0x000fc600078e0030 */
[----:B------:R-:W-:Y:S02]  /*2ae0*/  FSEL R9, R9, R49, P1 ;  /* 0x0000003109097208 */ /* 0x000fe40000800000 */
[----:B------:R-:W-:Y:S02]  /*2af0*/  SEL R18, R19, R10, P1 ;  /* 0x0000000a13127207 */ /* 0x000fe40000800000 */
[----:B------:R-:W-:Y:S02]  /*2b00*/  DADD R16, -RZ, -R46 ;  /* 0x00000000ff107229 */ /* 0x000fe4000000092e */
[----:B------:R-:W-:Y:S02]  /*2b10*/  DSETP.GEU.AND P0, PT, R46, RZ, PT ;  /* 0x000000ff2e00722a */ /* 0x000fe40003f0e000 */
[----:B------:R-:W-:-:S05]  /*2b20*/  @P2 LOP3.LUT R9, R49, 0x80000, RZ, 0xfc, !PT ;  /* 0x0008000031092812 */ /* 0x000fca00078efcff */
[----:B------:R-:W-:Y:S01]  /*2b30*/  IMAD.MOV.U32 R19, RZ, RZ, R9 ;  /* 0x000000ffff137224 */ /* 0x000fe200078e0009 */
[----:B------:R-:W-:Y:S02]  /*2b40*/  FSEL R38, R16, RZ, !P0 ;  /* 0x000000ff10267208 */ /* 0x000fe40004000000 */
[----:B------:R-:W-:Y:S01]  /*2b50*/  FSEL R39, R17, RZ, !P0 ;  /* 0x000000ff11277208 */ /* 0x000fe20004000000 */
[----:B------:R-:W-:-:S05]  /*2b60*/  DADD R16, -R6, 1 ;  /* 0x3ff0000006107429 */ /* 0x000fca0000000100 */
[----:B------:R-:W-:-:S08]  /*2b70*/  DADD R38, R18, -R38 ;  /* 0x0000000012267229 */ /* 0x000fd00000000826 */
[CC--:B------:R-:W-:Y:S02]  /*2b80*/  DMUL R18, |R38|.reuse, R6.reuse ;  /* 0x0000000626127228 */ /* 0x0c0fe40000000200 */
[----:B------:R-:W-:-:S06]  /*2b90*/  DMUL R38, R38, R6 ;  /* 0x0000000626267228 */ /* 0x000fcc0000000000 */
[C---:B------:R-:W-:Y:S02]  /*2ba0*/  DFMA R18, R16.reuse, R44, R18 ;  /* 0x0000002c1012722b */ /* 0x040fe40000000012 */
[----:B------:R-:W-:-:S06]  /*2bb0*/  DFMA R36, R16, R36, R38 ;  /* 0x000000241024722b */ /* 0x000fcc0000000026 */
[-C--:B------:R-:W-:Y:S02]  /*2bc0*/  DMUL R44, R18, R4.reuse ;  /* 0x00000004122c7228 */ /* 0x080fe40000000000 */
[----:B------:R-:W-:-:S06]  /*2bd0*/  DMUL R16, R36, R4 ;  /* 0x0000000424107228 */ /* 0x000fcc0000000000 */
[----:B------:R-:W-:Y:S01]  /*2be0*/  DFMA R20, R28, R20, R44 ;  /* 0x000000141c14722b */ /* 0x000fe2000000002c */
[----:B--2---:R-:W-:-:S04]  /*2bf0*/  IADD3 R44, P0, PT, R34, UR4, RZ ;  /* 0x00000004222c7c10 */ /* 0x004fc8000ff1e0ff */
[----:B------:R-:W-:Y:S01]  /*2c00*/  IADD3.X R45, PT, PT, R35, UR5, RZ, P0, !PT ;  /* 0x00000005232d7c10 */ /* 0x000fe200087fe4ff */
[----:B------:R-:W-:Y:S02]  /*2c10*/  DFMA R34, R28, R42, R16 ;  /* 0x0000002a1c22722b */ /* 0x000fe40000000010 */
[-C--:B------:R-:W-:Y:S02]  /*2c20*/  DMUL R38, R20, R2.reuse ;  /* 0x0000000214267228 */ /* 0x080fe40000000000 */
[----:B-1----:R0:W-:Y:S04]  /*2c30*/  STG.E desc[UR6][R44.64], R8 ;  /* 0x000000082c007986 */ /* 0x0021e8000c101906 */
[----:B------:R-:W-:Y:S02]  /*2c40*/  DMUL R16, R34, R2 ;  /* 0x0000000222107228 */ /* 0x000fe40000000000 */
[----:B------:R-:W-:-:S06]  /*2c50*/  DFMA R22, R24, R22, R38 ;  /* 0x000000161816722b */ /* 0x000fcc0000000026 */
[----:B------:R-:W-:Y:S02]  /*2c60*/  DFMA R40, R24, R40, R16 ;  /* 0x000000281828722b */ /* 0x000fe40000000010 */
        /* <DEDUP_REMOVED lines=24> */
.L_x_41:
[----:B------:R-:W-:Y:S05]  /*2df0*/  BSYNC.RECONVERGENT B2 ;  /* 0x0000000000027941 */ /* 0x000fea0003800200 */
.L_x_40:
[----:B------:R-:W-:-:S06]  /*2e00*/  DMUL R8, R8, 100 ;  /* 0x4059000008087828 */ /* 0x000fcc0000000000 */
[----:B------:R0:W1:Y:S05]  /*2e10*/  F2F.F32.F64 R15, R8 ;  /* 0x00000008000f7310 */ /* 0x00006a0000301000 */
.L_x_39:
[----:B------:R-:W-:Y:S05]  /*2e20*/  BSYNC.RECONVERGENT B1 ;  /* 0x0000000000017941 */ /* 0x000fea0003800200 */
.L_x_38:
[----:B------:R-:W0:Y:S01]  /*2e30*/  LDCU.64 UR4, c[0x0][0x3b0] ;  /* 0x00007600ff0477ac */ /* 0x000e220008000a00 */
[----:B------:R-:W-:Y:S01]  /*2e40*/  VIADD R11, R11, 0x4 ;  /* 0x000000040b0b7836 */ /* 0x000fe20000000000 */
[----:B0-----:R-:W-:-:S04]  /*2e50*/  IADD3 R8, P0, PT, R13, UR4, RZ ;  /* 0x000000040d087c10 */ /* 0x001fc8000ff1e0ff */
[----:B------:R-:W-:Y:S02]  /*2e60*/  IADD3.X R9, PT, PT, R14, UR5, RZ, P0, !PT ;  /* 0x000000050e097c10 */ /* 0x000fe400087fe4ff */
[----:B------:R-:W-:-:S03]  /*2e70*/  ISETP.NE.AND P0, PT, R11, RZ, PT ;  /* 0x000000ff0b00720c */ /* 0x000fc60003f05270 */
[----:B-1----:R0:W-:Y:S10]  /*2e80*/  STG.E desc[UR6][R8.64], R15 ;  /* 0x0000000f08007986 */ /* 0x0021f4000c101906 */
[----:B------:R-:W-:Y:S05]  /*2e90*/  @!P0 EXIT ;  /* 0x000000000000894d */ /* 0x000fea0003800000 */
[----:B------:R-:W-:Y:S01]  /*2ea0*/  VIADD R12, R12, 0x4 ;  /* 0x000000040c0c7836 */ /* 0x000fe20000000000 */
[----:B------:R-:W-:Y:S06]  /*2eb0*/  BRA `(.L_x_42) ;  /* 0xffffffec00047947 */ /* 0x000fec000383ffff */
.L_x_5:
        /* <DEDUP_REMOVED lines=16> */
.L_x_44:
        /* <DEDUP_REMOVED lines=28> */
.L_x_43:
[----:B------:R-:W-:Y:S05]  /*3180*/  @!P0 EXIT ;  /* 0x000000000000894d */ /* 0x000fea0003800000 */
[----:B------:R-:W-:Y:S02]  /*3190*/  ISETP.GE.U32.AND P1, PT, R24, 0x4, PT ;  /* 0x000000041800780c */ /* 0x000fe40003f26070 */
[----:B-1----:R-:W-:-:S04]  /*31a0*/  LOP3.LUT R14, R0, 0x3, RZ, 0xc0, !PT ;  /* 0x00000003000e7812 */ /* 0x002fc800078ec0ff */
[----:B------:R-:W-:-:S07]  /*31b0*/  ISETP.NE.AND P0, PT, R14, RZ, PT ;  /* 0x000000ff0e00720c */ /* 0x000fce0003f05270 */
[----:B------:R-:W-:Y:S06]  /*31c0*/  @!P1 BRA `(.L_x_45) ;  /* 0x0000000000549947 */ /* 0x000fec0003800000 */
[----:B------:R-:W0:Y:S01]  /*31d0*/  LDCU.64 UR4, c[0x0][0x3b0] ;  /* 0x00007600ff0477ac */ /* 0x000e220008000a00 */
[----:B------:R-:W-:Y:S01]  /*31e0*/  MOV R6, R32 ;  /* 0x0000002000067202 */ /* 0x000fe20000000f00 */
[----:B------:R-:W-:Y:S01]  /*31f0*/  IMAD.MOV.U32 R7, RZ, RZ, R33 ;  /* 0x000000ffff077224 */ /* 0x000fe200078e0021 */
[C---:B------:R-:W-:Y:S01]  /*3200*/  SHF.L.U64.HI R13, R3.reuse, 0x2, R2 ;  /* 0x00000002030d7819 */ /* 0x040fe20000010202 */
[----:B------:R-:W-:Y:S02]  /*3210*/  IMAD.SHL.U32 R15, R3, 0x4, RZ ;  /* 0x00000004030f7824 */ /* 0x000fe400078e00ff */
[----:B------:R-:W-:-:S04]  /*3220*/  IMAD.WIDE.U32 R6, R4, R3, R6 ;  /* 0x0000000304067225 */ /* 0x000fc800078e0006 */
[C---:B------:R-:W-:Y:S02]  /*3230*/  IMAD R5, R4.reuse, R2, R7 ;  /* 0x0000000204057224 */ /* 0x040fe400078e0207 */
[----:B------:R-:W-:Y:S01]  /*3240*/  VIADD R4, R4, 0x4 ;  /* 0x0000000404047836 */ /* 0x000fe20000000000 */
[----:B0-----:R-:W-:-:S04]  /*3250*/  LEA R8, P1, R6, UR4, 0x2 ;  /* 0x0000000406087c11 */ /* 0x001fc8000f8210ff */
[-C--:B------:R-:W-:Y:S02]  /*3260*/  IADD3 R10, P2, PT, R8, R15.reuse, RZ ;  /* 0x0000000f080a7210 */ /* 0x080fe40007f5e0ff */
[----:B------:R-:W-:Y:S01]  /*3270*/  LEA.HI.X R9, R6, UR5, R5, 0x2, P1 ;  /* 0x0000000506097c11 */ /* 0x000fe200088f1405 */
[----:B------:R-:W-:Y:S01]  /*3280*/  IMAD.MOV.U32 R5, RZ, RZ, 0x7fffffff ;  /* 0x7fffffffff057424 */ /* 0x000fe200078e00ff */
        /* <DEDUP_REMOVED lines=9> */
.L_x_45:
[----:B------:R-:W-:Y:S05]  /*3320*/  @!P0 EXIT ;  /* 0x000000000000894d */ /* 0x000fea0003800000 */
[----:B------:R-:W-:Y:S02]  /*3330*/  ISETP.NE.AND P0, PT, R14, 0x1, PT ;  /* 0x000000010e00780c */ /* 0x000fe40003f05270 */
[----:B------:R-:W-:-:S04]  /*3340*/  LOP3.LUT R0, R0, 0x1, RZ, 0xc0, !PT ;  /* 0x0000000100007812 */ /* 0x000fc800078ec0ff */
[----:B------:R-:W-:-:S07]  /*3350*/  ISETP.NE.U32.AND P1, PT, R0, 0x1, PT ;  /* 0x000000010000780c */ /* 0x000fce0003f25070 */
[----:B------:R-:W-:Y:S06]  /*3360*/  @!P0 BRA `(.L_x_46) ;  /* 0x0000000000348947 */ /* 0x000fec0003800000 */
[----:B------:R-:W1:Y:S01]  /*3370*/  LDCU.64 UR4, c[0x0][0x3b0] ;  /* 0x00007600ff0477ac */ /* 0x000e620008000a00 */
[----:B0-----:R-:W-:Y:S02]  /*3380*/  IMAD.MOV.U32 R6, RZ, RZ, R32 ;  /* 0x000000ffff067224 */ /* 0x001fe400078e0020 */
[----:B------:R-:W-:Y:S02]  /*3390*/  IMAD.MOV.U32 R7, RZ, RZ, R33 ;  /* 0x000000ffff077224 */ /* 0x000fe400078e0021 */
[----:B------:R-:W-:-:S04]  /*33a0*/  IMAD.WIDE.U32 R6, R4, R3, R6 ;  /* 0x0000000304067225 */ /* 0x000fc800078e0006 */
[C---:B------:R-:W-:Y:S02]  /*33b0*/  IMAD R5, R4.reuse, R2, R7 ;  /* 0x0000000204057224 */ /* 0x040fe400078e0207 */
[----:B------:R-:W-:Y:S01]  /*33c0*/  VIADD R4, R4, 0x2 ;  /* 0x0000000204047836 */ /* 0x000fe20000000000 */
[----:B-1----:R-:W-:-:S04]  /*33d0*/  LEA R8, P0, R6, UR4, 0x2 ;  /* 0x0000000406087c11 */ /* 0x002fc8000f8010ff */
[----:B------:R-:W-:Y:S01]  /*33e0*/  LEA.HI.X R9, R6, UR5, R5, 0x2, P0 ;  /* 0x0000000506097c11 */ /* 0x000fe200080f1405 */
[----:B------:R-:W-:Y:S01]  /*33f0*/  IMAD.MOV.U32 R5, RZ, RZ, 0x7fffffff ;  /* 0x7fffffffff057424 */ /* 0x000fe200078e00ff */
[----:B------:R-:W-:-:S04]  /*3400*/  LEA R6, P0, R3, R8, 0x2 ;  /* 0x0000000803067211 */ /* 0x000fc800078010ff */
[----:B------:R-:W-:Y:S01]  /*3410*/  LEA.HI.X R7, R3, R9, R2, 0x2, P0 ;  /* 0x0000000903077211 */ /* 0x000fe200000f1402 */
[----:B------:R1:W-:Y:S04]  /*3420*/  STG.E desc[UR6][R8.64], R5 ;  /* 0x0000000508007986 */ /* 0x0003e8000c101906 */
[----:B------:R1:W-:Y:S04]  /*3430*/  STG.E desc[UR6][R6.64], R5 ;  /* 0x0000000506007986 */ /* 0x0003e8000c101906 */
.L_x_46:
[----:B------:R-:W-:Y:S05]  /*3440*/  @P1 EXIT ;  /* 0x000000000000194d */ /* 0x000fea0003800000 */
[----:B------:R-:W2:Y:S01]  /*3450*/  LDCU.64 UR4, c[0x0][0x3b0] ;  /* 0x00007600ff0477ac */ /* 0x000ea20008000a00 */
[----:B01----:R-:W-:Y:S02]  /*3460*/  IMAD.MOV.U32 R6, RZ, RZ, R32 ;  /* 0x000000ffff067224 */ /* 0x003fe400078e0020 */
[----:B------:R-:W-:Y:S02]  /*3470*/  IMAD.MOV.U32 R7, RZ, RZ, R33 ;  /* 0x000000ffff077224 */ /* 0x000fe400078e0021 */
[----:B------:R-:W-:Y:S02]  /*3480*/  IMAD.MOV.U32 R5, RZ, RZ, 0x7fffffff ;  /* 0x7fffffffff057424 */ /* 0x000fe400078e00ff */
[----:B------:R-:W-:-:S04]  /*3490*/  IMAD.WIDE.U32 R6, R4, R3, R6 ;  /* 0x0000000304067225 */ /* 0x000fc800078e0006 */
[----:B------:R-:W-:Y:S01]  /*34a0*/  IMAD R3, R4, R2, R7 ;  /* 0x0000000204037224 */ /* 0x000fe200078e0207 */
[----:B--2---:R-:W-:-:S04]  /*34b0*/  LEA R2, P0, R6, UR4, 0x2 ;  /* 0x0000000406027c11 */ /* 0x004fc8000f8010ff */
[----:B------:R-:W-:-:S05]  /*34c0*/  LEA.HI.X R3, R6, UR5, R3, 0x2, P0 ;  /* 0x0000000506037c11 */ /* 0x000fca00080f1403 */
[----:B------:R-:W-:Y:S01]  /*34d0*/  STG.E desc[UR6][R2.64], R5 ;  /* 0x0000000502007986 */ /* 0x000fe2000c101906 */
[----:B------:R-:W-:Y:S05]  /*34e0*/  EXIT ;  /* 0x000000000000794d */ /* 0x000fea0003800000 */
        .weak           $__internal_0_$__cuda_sm20_div_rn_f64_full
        .type           $__internal_0_$__cuda_sm20_div_rn_f64_full,@function
        .size           $__internal_0_$__cuda_sm20_div_rn_f64_full,(.L_x_108 - $__internal_0_$__cuda_sm20_div_rn_f64_full)
$__internal_0_$__cuda_sm20_div_rn_f64_full:
[----:B------:R-:W-:Y:S01]  /*34f0*/  IMAD.MOV.U32 R53, RZ, RZ, R9 ;  /* 0x000000ffff357224 */ /* 0x000fe200078e0009 */
[C---:B------:R-:W-:Y:S01]  /*3500*/  FSETP.GEU.AND P0, PT, |R16|.reuse, 1.469367938527859385e-39, PT ;  /* 0x001000001000780b */ /* 0x040fe20003f0e200 */
[----:B------:R-:W-:Y:S01]  /*3510*/  IMAD.MOV.U32 R39, RZ, RZ, R16 ;  /* 0x000000ffff277224 */ /* 0x000fe200078e0010 */
[C---:B------:R-:W-:Y:S01]  /*3520*/  LOP3.LUT R9, R16.reuse, 0x800fffff, RZ, 0xc0, !PT ;  /* 0x800fffff10097812 */ /* 0x040fe200078ec0ff */
[--C-:B------:R-:W-:Y:S01]  /*3530*/  IMAD.MOV.U32 R38, RZ, RZ, R15.reuse ;  /* 0x000000ffff267224 */ /* 0x100fe200078e000f */
[----:B------:R-:W-:Y:S01]  /*3540*/  FSETP.GEU.AND P2, PT, |R53|, 1.469367938527859385e-39, PT ;  /* 0x001000003500780b */ /* 0x000fe20003f4e200 */
[----:B------:R-:W-:Y:S01]  /*3550*/  IMAD.MOV.U32 R52, RZ, RZ, R10 ;  /* 0x000000ffff347224 */ /* 0x000fe200078e000a */
[----:B------:R-:W-:Y:S01]  /*3560*/  LOP3.LUT R51, R9, 0x3ff00000, RZ, 0xfc, !PT ;  /* 0x3ff0000009337812 */ /* 0x000fe200078efcff */
[----:B------:R-:W-:Y:S01]  /*3570*/  IMAD.MOV.U32 R50, RZ, RZ, R15 ;  /* 0x000000ffff327224 */ /* 0x000fe200078e000f */
[----:B------:R-:W-:Y:S01]  /*3580*/  LOP3.LUT R9, R53, 0x7ff00000, RZ, 0xc0, !PT ;  /* 0x7ff0000035097812 */ /* 0x000fe200078ec0ff */
[----:B------:R-:W-:Y:S01]  /*3590*/  IMAD.MOV.U32 R56, RZ, RZ, R52 ;  /* 0x000000ffff387224 */ /* 0x000fe200078e0034 */
[----:B------:R-:W-:Y:S01]  /*35a0*/  LOP3.LUT R15, R16, 0x7ff00000, RZ, 0xc0, !PT ;  /* 0x7ff00000100f7812 */ /* 0x000fe200078ec0ff */
[----:B------:R-:W-:Y:S01]  /*35b0*/  IMAD.MOV.U32 R54, RZ, RZ, 0x1 ;  /* 0x00000001ff367424 */ /* 0x000fe200078e00ff */
[----:B------:R-:W-:Y:S01]  /*35c0*/  BSSY.RECONVERGENT B0, `(.L_x_47) ;  /* 0x0000053000007945 */ /* 0x000fe20003800200 */
[----:B------:R-:W-:Y:S01]  /*35d0*/  @!P0 DMUL R50, R38, 8.98846567431157953865e+307 ;  /* 0x7fe0000026328828 */ /* 0x000fe20000000000 */
[----:B------:R-:W-:-:S03]  /*35e0*/  ISETP.GE.U32.AND P1, PT, R9, R15, PT ;  /* 0x0000000f0900720c */ /* 0x000fc60003f26070 */
[----:B------:R-:W-:Y:S02]  /*35f0*/  @!P2 LOP3.LUT R10, R39, 0x7ff00000, RZ, 0xc0, !PT ;  /* 0x7ff00000270aa812 */ /* 0x000fe400078ec0ff */
[----:B------:R-:W0:Y:S02]  /*3600*/  MUFU.RCP64H R55, R51 ;  /* 0x0000003300377308 */ /* 0x000e240000001800 */
[----:B------:R-:W-:Y:S01]  /*3610*/  @!P2 ISETP.GE.U32.AND P3, PT, R9, R10, PT ;  /* 0x0000000a0900a20c */ /* 0x000fe20003f66070 */
[----:B------:R-:W-:Y:S01]  /*3620*/  IMAD.MOV.U32 R10, RZ, RZ, 0x1ca00000 ;  /* 0x1ca00000ff0a7424 */ /* 0x000fe200078e00ff */
[----:B------:R-:W-:-:S04]  /*3630*/  @!P0 LOP3.LUT R15, R51, 0x7ff00000, RZ, 0xc0, !PT ;  /* 0x7ff00000330f8812 */ /* 0x000fc800078ec0ff */
[C---:B------:R-:W-:Y:S02]  /*3640*/  @!P2 SEL R17, R10.reuse, 0x63400000, !P3 ;  /* 0x634000000a11a807 */ /* 0x040fe40005800000 */
[----:B------:R-:W-:Y:S02]  /*3650*/  SEL R16, R10, 0x63400000, !P1 ;  /* 0x634000000a107807 */ /* 0x000fe40004800000 */
[--C-:B------:R-:W-:Y:S02]  /*3660*/  @!P2 LOP3.LUT R17, R17, 0x80000000, R53.reuse, 0xf8, !PT ;  /* 0x800000001111a812 */ /* 0x100fe400078ef835 */
[----:B------:R-:W-:Y:S01]  /*3670*/  LOP3.LUT R57, R16, 0x800fffff, R53, 0xf8, !PT ;  /* 0x800fffff10397812 */ /* 0x000fe200078ef835 */
[----:B------:R-:W-:Y:S01]  /*3680*/  @!P2 IMAD.MOV.U32 R16, RZ, RZ, RZ ;  /* 0x000000ffff10a224 */ /* 0x000fe200078e00ff */
[----:B------:R-:W-:-:S06]  /*3690*/  @!P2 LOP3.LUT R17, R17, 0x100000, RZ, 0xfc, !PT ;  /* 0x001000001111a812 */ /* 0x000fcc00078efcff */
[----:B------:R-:W-:Y:S02]  /*36a0*/  @!P2 DFMA R56, R56, 2, -R16 ;  /* 0x400000003838a82b */ /* 0x000fe40000000810 */
[----:B0-----:R-:W-:-:S08]  /*36b0*/  DFMA R16, R54, -R50, 1 ;  /* 0x3ff000003610742b */ /* 0x001fd00000000832 */
[----:B------:R-:W-:-:S08]  /*36c0*/  DFMA R16, R16, R16, R16 ;  /* 0x000000101010722b */ /* 0x000fd00000000010 */
[----:B------:R-:W-:-:S08]  /*36d0*/  DFMA R54, R54, R16, R54 ;  /* 0x000000103636722b */ /* 0x000fd00000000036 */
[----:B------:R-:W-:-:S08]  /*36e0*/  DFMA R58, R54, -R50, 1 ;  /* 0x3ff00000363a742b */ /* 0x000fd00000000832 */
[----:B------:R-:W-:-:S08]  /*36f0*/  DFMA R58, R54, R58, R54 ;  /* 0x0000003a363a722b */ /* 0x000fd00000000036 */
[----:B------:R-:W-:-:S08]  /*3700*/  DMUL R16, R58, R56 ;  /* 0x000000383a107228 */ /* 0x000fd00000000000 */
[----:B------:R-:W-:-:S08]  /*3710*/  DFMA R54, R16, -R50, R56 ;  /* 0x800000321036722b */ /* 0x000fd00000000038 */
[----:B------:R-:W-:Y:S01]  /*3720*/  DFMA R54, R58, R54, R16 ;  /* 0x000000363a36722b */ /* 0x000fe20000000010 */
[----:B------:R-:W-:Y:S01]  /*3730*/  IMAD.MOV.U32 R16, RZ, RZ, R9 ;  /* 0x000000ffff107224 */ /* 0x000fe200078e0009 */
[----:B------:R-:W-:-:S04]  /*3740*/  @!P2 LOP3.LUT R16, R57, 0x7ff00000, RZ, 0xc0, !PT ;  /* 0x7ff000003910a812 */ /* 0x000fc800078ec0ff */
[----:B------:R-:W-:-:S04]  /*3750*/  IADD3 R17, PT, PT, R16, -0x1, RZ ;  /* 0xffffffff10117810 */ /* 0x000fc80007ffe0ff */
[----:B------:R-:W-:Y:S01]  /*3760*/  ISETP.GT.U32.AND P0, PT, R17, 0x7feffffe, PT ;  /* 0x7feffffe1100780c */ /* 0x000fe20003f04070 */
[----:B------:R-:W-:-:S05]  /*3770*/  VIADD R17, R15, 0xffffffff ;  /* 0xffffffff0f117836 */ /* 0x000fca0000000000 */
[----:B------:R-:W-:-:S13]  /*3780*/  ISETP.GT.U32.OR P0, PT, R17, 0x7feffffe, P0 ;  /* 0x7feffffe1100780c */ /* 0x000fda0000704470 */
[----:B------:R-:W-:Y:S05]  /*3790*/  @P0 BRA `(.L_x_48) ;  /* 0x0000000000740947 */ /* 0x000fea0003800000 */
[----:B------:R-:W-:-:S04]  /*37a0*/  LOP3.LUT R15, R39, 0x7ff00000, RZ, 0xc0, !PT ;  /* 0x7ff00000270f7812 */ /* 0x000fc800078ec0ff */
[CC--:B------:R-:W-:Y:S02]  /*37b0*/  VIADDMNMX R16, R9.reuse, -R15.reuse, 0xb9600000, !PT ;  /* 0xb960000009107446 */ /* 0x0c0fe4000780090f */
[----:B------:R-:W-:Y:S02]  /*37c0*/  ISETP.GE.U32.AND P0, PT, R9, R15, PT ;  /* 0x0000000f0900720c */ /* 0x000fe40003f06070 */
[----:B------:R-:W-:Y:S02]  /*37d0*/  VIMNMX R16, PT, PT, R16, 0x46a00000, PT ;  /* 0x46a0000010107848 */ /* 0x000fe40003fe0100 */
[----:B------:R-:W-:-:S05]  /*37e0*/  SEL R10, R10, 0x63400000, !P0 ;  /* 0x634000000a0a7807 */ /* 0x000fca0004000000 */
[----:B------:R-:W-:Y:S02]  /*37f0*/  IMAD.IADD R10, R16, 0x1, -R10 ;  /* 0x00000001100a7824 */ /* 0x000fe400078e0a0a */
[----:B------:R-:W-:Y:S02]  /*3800*/  IMAD.MOV.U32 R16, RZ, RZ, RZ ;  /* 0x000000ffff107224 */ /* 0x000fe400078e00ff */
[----:B------:R-:W-:-:S06]  /*3810*/  VIADD R17, R10, 0x7fe00000 ;  /* 0x7fe000000a117836 */ /* 0x000fcc0000000000 */
[----:B------:R-:W-:-:S10]  /*3820*/  DMUL R58, R54, R16 ;  /* 0x00000010363a7228 */ /* 0x000fd40000000000 */
[----:B------:R-:W-:-:S13]  /*3830*/  FSETP.GTU.AND P0, PT, |R59|, 1.469367938527859385e-39, PT ;  /* 0x001000003b00780b */ /* 0x000fda0003f0c200 */
[----:B------:R-:W-:Y:S05]  /*3840*/  @P0 BRA `(.L_x_49) ;  /* 0x0000000000a80947 */ /* 0x000fea0003800000 */
[----:B------:R-:W-:-:S06]  /*3850*/  DFMA R50, R54, -R50, R56 ;  /* 0x800000323632722b */ /* 0x000fcc0000000038 */
[----:B------:R-:W-:-:S04]  /*3860*/  IMAD.MOV.U32 R50, RZ, RZ, RZ ;  /* 0x000000ffff327224 */ /* 0x000fc800078e00ff */
[C---:B------:R-:W-:Y:S02]  /*3870*/  FSETP.NEU.AND P0, PT, R51.reuse, RZ, PT ;  /* 0x000000ff3300720b */ /* 0x040fe40003f0d000 */
[----:B------:R-:W-:-:S04]  /*3880*/  LOP3.LUT R38, R51, 0x80000000, R39, 0x48, !PT ;  /* 0x8000000033267812 */ /* 0x000fc800078e4827 */
[----:B------:R-:W-:-:S07]  /*3890*/  LOP3.LUT R51, R38, R17, RZ, 0xfc, !PT ;  /* 0x0000001126337212 */ /* 0x000fce00078efcff */
[----:B------:R-:W-:Y:S05]  /*38a0*/  @!P0 BRA `(.L_x_49) ;  /* 0x0000000000908947 */ /* 0x000fea0003800000 */
[----:B------:R-:W-:Y:S01]  /*38b0*/  IMAD.MOV R17, RZ, RZ, -R10 ;  /* 0x000000ffff117224 */ /* 0x000fe200078e0a0a */
[----:B------:R-:W-:Y:S01]  /*38c0*/  IADD3 R10, PT, PT, -R10, -0x43300000, RZ ;  /* 0xbcd000000a0a7810 */ /* 0x000fe20007ffe1ff */
[----:B------:R-:W-:-:S06]  /*38d0*/  IMAD.MOV.U32 R16, RZ, RZ, RZ ;  /* 0x000000ffff107224 */ /* 0x000fcc00078e00ff */
[----:B------:R-:W-:Y:S02]  /*38e0*/  DFMA R16, R58, -R16, R54 ;  /* 0x800000103a10722b */ /* 0x000fe40000000036 */
[----:B------:R-:W-:-:S08]  /*38f0*/  DMUL.RP R54, R54, R50 ;  /* 0x0000003236367228 */ /* 0x000fd00000008000 */
[----:B------:R-:W-:Y:S02]  /*3900*/  FSETP.NEU.AND P0, PT, |R17|, R10, PT ;  /* 0x0000000a1100720b */ /* 0x000fe40003f0d200 */
[----:B------:R-:W-:Y:S02]  /*3910*/  LOP3.LUT R38, R55, R38, RZ, 0x3c, !PT ;  /* 0x0000002637267212 */ /* 0x000fe400078e3cff */
[----:B------:R-:W-:Y:S02]  /*3920*/  FSEL R9, R54, R58, !P0 ;  /* 0x0000003a36097208 */ /* 0x000fe40004000000 */
[----:B------:R-:W-:-:S03]  /*3930*/  FSEL R38, R38, R59, !P0 ;  /* 0x0000003b26267208 */ /* 0x000fc60004000000 */
[----:B------:R-:W-:Y:S02]  /*3940*/  IMAD.MOV.U32 R58, RZ, RZ, R9 ;  /* 0x000000ffff3a7224 */ /* 0x000fe400078e0009 */
[----:B------:R-:W-:Y:S01]  /*3950*/  IMAD.MOV.U32 R59, RZ, RZ, R38 ;  /* 0x000000ffff3b7224 */ /* 0x000fe200078e0026 */
[----:B------:R-:W-:Y:S06]  /*3960*/  BRA `(.L_x_49) ;  /* 0x0000000000607947 */ /* 0x000fec0003800000 */
.L_x_48:
[----:B------:R-:W-:-:S14]  /*3970*/  DSETP.NAN.AND P0, PT, R52, R52, PT ;  /* 0x000000343400722a */ /* 0x000fdc0003f08000 */
[----:B------:R-:W-:Y:S05]  /*3980*/  @P0 BRA `(.L_x_50) ;  /* 0x00000000004c0947 */ /* 0x000fea0003800000 */
[----:B------:R-:W-:-:S14]  /*3990*/  DSETP.NAN.AND P0, PT, R38, R38, PT ;  /* 0x000000262600722a */ /* 0x000fdc0003f08000 */
[----:B------:R-:W-:Y:S05]  /*39a0*/  @P0 BRA `(.L_x_51) ;  /* 0x0000000000340947 */ /* 0x000fea0003800000 */
[----:B------:R-:W-:Y:S01]  /*39b0*/  ISETP.NE.AND P0, PT, R16, R15, PT ;  /* 0x0000000f1000720c */ /* 0x000fe20003f05270 */
[----:B------:R-:W-:Y:S02]  /*39c0*/  IMAD.MOV.U32 R58, RZ, RZ, 0x0 ;  /* 0x00000000ff3a7424 */ /* 0x000fe400078e00ff */
[----:B------:R-:W-:-:S10]  /*39d0*/  IMAD.MOV.U32 R59, RZ, RZ, -0x80000 ;  /* 0xfff80000ff3b7424 */ /* 0x000fd400078e00ff */
[----:B------:R-:W-:Y:S05]  /*39e0*/  @!P0 BRA `(.L_x_49) ;  /* 0x0000000000408947 */ /* 0x000fea0003800000 */
[----:B------:R-:W-:Y:S02]  /*39f0*/  ISETP.NE.AND P0, PT, R16, 0x7ff00000, PT ;  /* 0x7ff000001000780c */ /* 0x000fe40003f05270 */
[----:B------:R-:W-:Y:S02]  /*3a00*/  LOP3.LUT R38, R53, 0x80000000, R39, 0x48, !PT ;  /* 0x8000000035267812 */ /* 0x000fe400078e4827 */
[----:B------:R-:W-:-:S13]  /*3a10*/  ISETP.EQ.OR P0, PT, R15, RZ, !P0 ;  /* 0x000000ff0f00720c */ /* 0x000fda0004702670 */
[----:B------:R-:W-:Y:S01]  /*3a20*/  @P0 LOP3.LUT R9, R38, 0x7ff00000, RZ, 0xfc, !PT ;  /* 0x7ff0000026090812 */ /* 0x000fe200078efcff */
[----:B------:R-:W-:Y:S02]  /*3a30*/  @!P0 IMAD.MOV.U32 R58, RZ, RZ, RZ ;  /* 0x000000ffff3a8224 */ /* 0x000fe400078e00ff */
[----:B------:R-:W-:Y:S02]  /*3a40*/  @!P0 IMAD.MOV.U32 R59, RZ, RZ, R38 ;  /* 0x000000ffff3b8224 */ /* 0x000fe400078e0026 */
[----:B------:R-:W-:Y:S02]  /*3a50*/  @P0 IMAD.MOV.U32 R58, RZ, RZ, RZ ;  /* 0x000000ffff3a0224 */ /* 0x000fe400078e00ff */
[----:B------:R-:W-:Y:S01]  /*3a60*/  @P0 IMAD.MOV.U32 R59, RZ, RZ, R9 ;  /* 0x000000ffff3b0224 */ /* 0x000fe200078e0009 */
[----:B------:R-:W-:Y:S06]  /*3a70*/  BRA `(.L_x_49) ;  /* 0x00000000001c7947 */ /* 0x000fec0003800000 */
.L_x_51:
[----:B------:R-:W-:Y:S01]  /*3a80*/  LOP3.LUT R9, R39, 0x80000, RZ, 0xfc, !PT ;  /* 0x0008000027097812 */ /* 0x000fe200078efcff */
[----:B------:R-:W-:-:S04]  /*3a90*/  IMAD.MOV.U32 R58, RZ, RZ, R38 ;  /* 0x000000ffff3a7224 */ /* 0x000fc800078e0026 */
[----:B------:R-:W-:Y:S01]  /*3aa0*/  IMAD.MOV.U32 R59, RZ, RZ, R9 ;  /* 0x000000ffff3b7224 */ /* 0x000fe200078e0009 */
[----:B------:R-:W-:Y:S06]  /*3ab0*/  BRA `(.L_x_49) ;  /* 0x00000000000c7947 */ /* 0x000fec0003800000 */
.L_x_50:
[----:B------:R-:W-:Y:S01]  /*3ac0*/  LOP3.LUT R9, R53, 0x80000, RZ, 0xfc, !PT ;  /* 0x0008000035097812 */ /* 0x000fe200078efcff */
[----:B------:R-:W-:-:S04]  /*3ad0*/  IMAD.MOV.U32 R58, RZ, RZ, R52 ;  /* 0x000000ffff3a7224 */ /* 0x000fc800078e0034 */
[----:B------:R-:W-:-:S07]  /*3ae0*/  IMAD.MOV.U32 R59, RZ, RZ, R9 ;  /* 0x000000ffff3b7224 */ /* 0x000fce00078e0009 */
.L_x_49:
[----:B------:R-:W-:Y:S05]  /*3af0*/  BSYNC.RECONVERGENT B0 ;  /* 0x0000000000007941 */ /* 0x000fea0003800200 */
.L_x_47:
[----:B------:R-:W-:Y:S02]  /*3b00*/  IMAD.MOV.U32 R16, RZ, RZ, R8 ;  /* 0x000000ffff107224 */ /* 0x000fe400078e0008 */
[----:B------:R-:W-:Y:S02]  /*3b10*/  IMAD.MOV.U32 R17, RZ, RZ, 0x0 ;  /* 0x00000000ff117424 */ /* 0x000fe400078e00ff */
[----:B------:R-:W-:Y:S02]  /*3b20*/  IMAD.MOV.U32 R10, RZ, RZ, R58 ;  /* 0x000000ffff0a7224 */ /* 0x000fe400078e003a */
[----:B------:R-:W-:Y:S01]  /*3b30*/  IMAD.MOV.U32 R9, RZ, RZ, R59 ;  /* 0x000000ffff097224 */ /* 0x000fe200078e003b */
[----:B------:R-:W-:Y:S06]  /*3b40*/  RET.REL.NODEC R16 `(dti_many_series_one_param_f32) ;  /* 0xffffffc4102c7950 */ /* 0x000fec0003c3ffff */
.L_x_52:
[----:B------:R-:W-:-:S00]  /*3b50*/  BRA `(.L_x_52) ;  /* 0xfffffffc00fc7947 */ /* 0x000fc0000383ffff */
[----:B------:R-:W-:-:S00]  /*3b60*/  NOP ;  /* 0x0000000000007918 */ /* 0x000fc00000000000 */
        /* <DEDUP_REMOVED lines=9> */
.L_x_108:


//--------------------- .text.dti_batch_f32       --------------------------
	.section	.text.dti_batch_f32,"ax",@progbits
	.align	128
        .global         dti_batch_f32
        .type           dti_batch_f32,@function
        .size           dti_batch_f32,(.L_x_109 - dti_batch_f32)
        .other          dti_batch_f32,@"STO_CUDA_ENTRY STV_DEFAULT"
dti_batch_f32:
.text.dti_batch_f32:
[----:B------:R-:W-:Y:S01]  /*0000*/  LDC R1, c[0x0][0x37c] ;  /* 0x0000df00ff017b82 */ /* 0x000fe20000000800 */
[----:B------:R-:W0:Y:S07]  /*0010*/  S2R R0, SR_TID.X ;  /* 0x0000000000007919 */ /* 0x000e2e0000002100 */
[----:B------:R-:W0:Y:S01]  /*0020*/  S2UR UR4, SR_CTAID.X ;  /* 0x00000000000479c3 */ /* 0x000e220000002500 */
[----:B------:R-:W1:Y:S07]  /*0030*/  LDCU UR5, c[0x0][0x3ac] ;  /* 0x00007580ff0577ac */ /* 0x000e6e0008000800 */
[----:B------:R-:W0:Y:S02]  /*0040*/  LDC R9, c[0x0][0x360] ;  /* 0x0000d800ff097b82 */ /* 0x000e240000000800 */
[----:B0-----:R-:W-:-:S05]  /*0050*/  IMAD R9, R9, UR4, R0 ;  /* 0x0000000409097c24 */ /* 0x001fca000f8e0200 */
[----:B-1----:R-:W-:-:S13]  /*0060*/  ISETP.GE.AND P0, PT, R9, UR5, PT ;  /* 0x0000000509007c0c */ /* 0x002fda000bf06270 */
[----:B------:R-:W-:Y:S05]  /*0070*/  @P0 EXIT ;  /* 0x000000000000094d */ /* 0x000fea0003800000 */
[----:B------:R-:W0:Y:S01]  /*0080*/  LDC.64 R2, c[0x0][0x398] ;  /* 0x0000e600ff027b82 */ /* 0x000e220000000a00 */
[----:B------:R-:W1:Y:S01]  /*0090*/  LDCU.64 UR8, c[0x0][0x358] ;  /* 0x00006b00ff0877ac */ /* 0x000e620008000a00 */
[----:B------:R-:W2:Y:S06]  /*00a0*/  LDCU UR7, c[0x0][0x3b0] ;  /* 0x00007600ff0777ac */ /* 0x000eac0008000800 */
[----:B------:R-:W3:Y:S01]  /*00b0*/  LDC.64 R4, c[0x0][0x390] ;  /* 0x0000e400ff047b82 */ /* 0x000ee20000000a00 */
[----:B------:R-:W4:Y:S07]  /*00c0*/  LDCU.64 UR10, c[0x0][0x3b8] ;  /* 0x00007700ff0a77ac */ /* 0x000f2e0008000a00 */
[----:B------:R-:W5:Y:S01]  /*00d0*/  LDC.64 R6, c[0x0][0x3a0] ;  /* 0x0000e800ff067b82 */ /* 0x000f620000000a00 */
[----:B0-----:R-:W-:-:S07]  /*00e0*/  IMAD.WIDE R2, R9, 0x4, R2 ;  /* 0x0000000409027825 */ /* 0x001fce00078e0202 */
[----:B------:R-:W0:Y:S01]  /*00f0*/  LDC R12, c[0x0][0x3a8] ;  /* 0x0000ea00ff0c7b82 */ /* 0x000e220000000800 */
[----:B-1----:R-:W2:Y:S01]  /*0100*/  LDG.E.CONSTANT R3, desc[UR8][R2.64] ;  /* 0x0000000802037981 */ /* 0x002ea2000c1e9900 */
[----:B---3--:R-:W-:-:S05]  /*0110*/  IMAD.WIDE R4, R9, 0x4, R4 ;  /* 0x0000000409047825 */ /* 0x008fca00078e0204 */
[----:B------:R-:W2:Y:S01]  /*0120*/  LDG.E.CONSTANT R10, desc[UR8][R4.64] ;  /* 0x00000008040a7981 */ /* 0x000ea2000c1e9900 */
[----:B-----5:R-:W-:-:S05]  /*0130*/  IMAD.WIDE R6, R9, 0x4, R6 ;  /* 0x0000000409067825 */ /* 0x020fca00078e0206 */
[----:B------:R-:W2:Y:S01]  /*0140*/  LDG.E.CONSTANT R0, desc[UR8][R6.64] ;  /* 0x0000000806007981 */ /* 0x000ea2000c1e9900 */
[----:B0-----:R-:W-:-:S04]  /*0150*/  IMAD.WIDE R8, R9, R12, RZ ;  /* 0x0000000c09087225 */ /* 0x001fc800078e02ff */
[C---:B------:R-:W-:Y:S01]  /*0160*/  IMAD.SHL.U32 R16, R8.reuse, 0x4, RZ ;  /* 0x0000000408107824 */ /* 0x040fe200078e00ff */
[----:B------:R-:W-:-:S04]  /*0170*/  SHF.L.U64.HI R17, R8, 0x2, R9 ;  /* 0x0000000208117819 */ /* 0x000fc80000010209 */
[----:B----4-:R-:W-:-:S04]  /*0180*/  IADD3 R22, P1, PT, R16, UR10, RZ ;  /* 0x0000000a10167c10 */ /* 0x010fc8000ff3e0ff */
[----:B------:R-:W-:Y:S02]  /*0190*/  IADD3.X R23, PT, PT, R17, UR11, RZ, P1, !PT ;  /* 0x0000000b11177c10 */ /* 0x000fe40008ffe4ff */
[----:B--2---:R-:W-:-:S04]  /*01a0*/  VIMNMX3 R11, R10, R3, R0, PT ;  /* 0x000000030a0b720f */ /* 0x004fc80003800100 */
[----:B------:R-:W-:-:S04]  /*01b0*/  VIMNMX R11, PT, PT, R11, UR7, PT ;  /* 0x000000070b0b7c48 */ /* 0x000fc8000bfe0100 */
[----:B------:R-:W-:-:S04]  /*01c0*/  ISETP.GE.AND P0, PT, R11, 0x1, PT ;  /* 0x000000010b00780c */ /* 0x000fc80003f06270 */
[----:B------:R-:W-:-:S13]  /*01d0*/  ISETP.LT.OR P0, PT, R12, UR7, !P0 ;  /* 0x000000070c007c0c */ /* 0x000fda000c701670 */
[----:B------:R-:W-:Y:S05]  /*01e0*/  @P0 BRA `(.L_x_53) ;  /* 0x0000002000980947 */ /* 0x000fea0003800000 */
[----:B------:R-:W-:Y:S01]  /*01f0*/  UIADD3 UR4, UPT, UPT, UR7, -0x1, URZ ;  /* 0xffffffff07047890 */ /* 0x000fe2000fffe0ff */
[----:B------:R-:W-:Y:S01]  /*0200*/  IMAD.MOV.U32 R7, RZ, RZ, RZ ;  /* 0x000000ffff077224 */ /* 0x000fe200078e00ff */
[----:B------:R-:W-:Y:S02]  /*0210*/  ULOP3.LUT UR5, UR7, 0xf, URZ, 0xc0, !UPT ;  /* 0x0000000f07057892 */ /* 0x000fe4000f8ec0ff */
[----:B------:R-:W-:Y:S02]  /*0220*/  UISETP.GE.U32.AND UP1, UPT, UR4, 0xf, UPT ;  /* 0x0000000f0400788c */ /* 0x000fe4000bf26070 */
[----:B------:R-:W-:-:S07]  /*0230*/  UISETP.NE.AND UP0, UPT, UR5, URZ, UPT ;  /* 0x000000ff0500728c */ /* 0x000fce000bf05270 */
[----:B------:R-:W-:Y:S05]  /*0240*/  BRA.U !UP1, `(.L_x_54) ;  /* 0x0000000109747547 */ /* 0x000fea000b800000 */
[----:B------:R-:W-:Y:S01]  /*0250*/  ULOP3.LUT UR4, UR7, 0x7ffffff0, URZ, 0xc0, !UPT ;  /* 0x7ffffff007047892 */ /* 0x000fe2000f8ec0ff */
[----:B------:R-:W-:Y:S01]  /*0260*/  IADD3 R2, P0, PT, R22, 0x20, RZ ;  /* 0x0000002016027810 */ /* 0x000fe20007f1e0ff */
[----:B------:R-:W-:Y:S02]  /*0270*/  IMAD.MOV.U32 R11, RZ, RZ, 0x7fffffff ;  /* 0x7fffffffff0b7424 */ /* 0x000fe400078e00ff */
[----:B------:R-:W-:Y:S02]  /*0280*/  UIADD3 UR6, UPT, UPT, -UR4, URZ, URZ ;  /* 0x000000ff04067290 */ /* 0x000fe4000fffe1ff */
[----:B------:R-:W-:Y:S02]  /*0290*/  IMAD.X R9, RZ, RZ, R23, P0 ;  /* 0x000000ffff097224 */ /* 0x000fe400000e0617 */
[----:B------:R-:W-:-:S08]  /*02a0*/  IMAD.U32 R7, RZ, RZ, UR4 ;  /* 0x00000004ff077e24 */ /* 0x000fd0000f8e00ff */
.L_x_55:
[----:B0-----:R-:W-:Y:S01]  /*02b0*/  MOV R4, R2 ;  /* 0x0000000200047202 */ /* 0x001fe20000000f00 */
[----:B------:R-:W-:Y:S01]  /*02c0*/  IMAD.MOV.U32 R5, RZ, RZ, R9 ;  /* 0x000000ffff057224 */ /* 0x000fe200078e0009 */
[----:B------:R-:W-:Y:S02]  /*02d0*/  UIADD3 UR6, UPT, UPT, UR6, 0x10, URZ ;  /* 0x0000001006067890 */ /* 0x000fe4000fffe0ff */
[----:B------:R-:W-:Y:S02]  /*02e0*/  IADD3 R2, P0, PT, R4, 0x40, RZ ;  /* 0x0000004004027810 */ /* 0x000fe40007f1e0ff */
[----:B------:R0:W-:Y:S01]  /*02f0*/  STG.E desc[UR8][R4.64+-0x20], R11 ;  /* 0xffffe00b04007986 */ /* 0x0001e2000c101908 */
[----:B------:R-:W-:Y:S02]  /*0300*/  UISETP.NE.AND UP1, UPT, UR6, URZ, UPT ;  /* 0x000000ff0600728c */ /* 0x000fe4000bf25270 */
[----:B------:R-:W-:Y:S01]  /*0310*/  IMAD.X R9, RZ, RZ, R5, P0 ;  /* 0x000000ffff097224 */ /* 0x000fe200000e0605 */
[----:B------:R0:W-:Y:S04]  /*0320*/  STG.E desc[UR8][R4.64+-0x1c], R11 ;  /* 0xffffe40b04007986 */ /* 0x0001e8000c101908 */
        /* <DEDUP_REMOVED lines=13> */
[----:B------:R0:W-:Y:S01]  /*0400*/  STG.E desc[UR8][R4.64+0x1c], R11 ;  /* 0x00001c0b04007986 */ /* 0x0001e2000c101908 */
[----:B------:R-:W-:Y:S05]  /*0410*/  BRA.U UP1, `(.L_x_55) ;  /* 0xfffffffd01a47547 */ /* 0x000fea000b83ffff */
.L_x_54:
[----:B------:R-:W-:Y:S05]  /*0420*/  BRA.U !UP0, `(.L_x_56) ;  /* 0x0000000108a47547 */ /* 0x000fea000b800000 */
[----:B------:R-:W-:Y:S02]  /*0430*/  UISETP.GE.U32.AND UP0, UPT, UR5, 0x8, UPT ;  /* 0x000000080500788c */ /* 0x000fe4000bf06070 */
[----:B------:R-:W-:-:S04]  /*0440*/  ULOP3.LUT UR6, UR7, 0x7, URZ, 0xc0, !UPT ;  /* 0x0000000707067892 */ /* 0x000fc8000f8ec0ff */
[----:B------:R-:W-:-:S03]  /*0450*/  UISETP.NE.AND UP1, UPT, UR6, URZ, UPT ;  /* 0x000000ff0600728c */ /* 0x000fc6000bf25270 */
[----:B------:R-:W-:Y:S08]  /*0460*/  BRA.U !UP0, `(.L_x_57) ;  /* 0x00000001082c7547 */ /* 0x000ff0000b800000 */
[----:B------:R-:W-:Y:S02]  /*0470*/  IMAD.MOV.U32 R9, RZ, RZ, 0x7fffffff ;  /* 0x7fffffffff097424 */ /* 0x000fe400078e00ff */
[----:B0-----:R-:W-:-:S04]  /*0480*/  IMAD.WIDE.U32 R4, R7, 0x4, R22 ;  /* 0x0000000407047825 */ /* 0x001fc800078e0016 */
[----:B------:R-:W-:Y:S01]  /*0490*/  VIADD R7, R7, 0x8 ;  /* 0x0000000807077836 */ /* 0x000fe20000000000 */
[----:B------:R1:W-:Y:S04]  /*04a0*/  STG.E desc[UR8][R4.64], R9 ;  /* 0x0000000904007986 */ /* 0x0003e8000c101908 */
[----:B------:R1:W-:Y:S04]  /*04b0*/  STG.E desc[UR8][R4.64+0x4], R9 ;  /* 0x0000040904007986 */ /* 0x0003e8000c101908 */
[----:B------:R1:W-:Y:S04]  /*04c0*/  STG.E desc[UR8][R4.64+0x8], R9 ;  /* 0x0000080904007986 */ /* 0x0003e8000c101908 */
[----:B------:R1:W-:Y:S04]  /*04d0*/  STG.E desc[UR8][R4.64+0xc], R9 ;  /* 0x00000c0904007986 */ /* 0x0003e8000c101908 */
[----:B------:R1:W-:Y:S04]  /*04e0*/  STG.E desc[UR8][R4.64+0x10], R9 ;  /* 0x0000100904007986 */ /* 0x0003e8000c101908 */
[----:B------:R1:W-:Y:S04]  /*04f0*/  STG.E desc[UR8][R4.64+0x14], R9 ;  /* 0x0000140904007986 */ /* 0x0003e8000c101908 */
[----:B------:R1:W-:Y:S04]  /*0500*/  STG.E desc[UR8][R4.64+0x18], R9 ;  /* 0x0000180904007986 */ /* 0x0003e8000c101908 */
[----:B------:R1:W-:Y:S02]  /*0510*/  STG.E desc[UR8][R4.64+0x1c], R9 ;  /* 0x00001c0904007986 */ /* 0x0003e4000c101908 */
.L_x_57:
[----:B------:R-:W-:Y:S05]  /*0520*/  BRA.U !UP1, `(.L_x_56) ;  /* 0x0000000109647547 */ /* 0x000fea000b800000 */
[----:B------:R-:W-:Y:S02]  /*0530*/  UISETP.GE.U32.AND UP0, UPT, UR6, 0x4, UPT ;  /* 0x000000040600788c */ /* 0x000fe4000bf06070 */
[----:B------:R-:W-:-:S04]  /*0540*/  ULOP3.LUT UR4, UR7, 0x3, URZ, 0xc0, !UPT ;  /* 0x0000000307047892 */ /* 0x000fc8000f8ec0ff */
[----:B------:R-:W-:-:S03]  /*0550*/  UISETP.NE.AND UP1, UPT, UR4, URZ, UPT ;  /* 0x000000ff0400728c */ /* 0x000fc6000bf25270 */
[----:B------:R-:W-:Y:S08]  /*0560*/  BRA.U !UP0, `(.L_x_58) ;  /* 0x00000001081c7547 */ /* 0x000ff0000b800000 */
[----:B-1----:R-:W-:Y:S01]  /*0570*/  MOV R9, 0x7fffffff ;  /* 0x7fffffff00097802 */ /* 0x002fe20000000f00 */
[----:B0-----:R-:W-:-:S04]  /*0580*/  IMAD.WIDE.U32 R4, R7, 0x4, R22 ;  /* 0x0000000407047825 */ /* 0x001fc800078e0016 */
[----:B------:R-:W-:Y:S01]  /*0590*/  VIADD R7, R7, 0x4 ;  /* 0x0000000407077836 */ /* 0x000fe20000000000 */
[----:B------:R2:W-:Y:S04]  /*05a0*/  STG.E desc[UR8][R4.64], R9 ;  /* 0x0000000904007986 */ /* 0x0005e8000c101908 */
[----:B------:R2:W-:Y:S04]  /*05b0*/  STG.E desc[UR8][R4.64+0x4], R9 ;  /* 0x0000040904007986 */ /* 0x0005e8000c101908 */
[----:B------:R2:W-:Y:S04]  /*05c0*/  STG.E desc[UR8][R4.64+0x8], R9 ;  /* 0x0000080904007986 */ /* 0x0005e8000c101908 */
[----:B------:R2:W-:Y:S02]  /*05d0*/  STG.E desc[UR8][R4.64+0xc], R9 ;  /* 0x00000c0904007986 */ /* 0x0005e4000c101908 */
.L_x_58:
[----:B------:R-:W-:Y:S05]  /*05e0*/  BRA.U !UP1, `(.L_x_56) ;  /* 0x0000000109347547 */ /* 0x000fea000b800000 */
[----:B012---:R-:W-:Y:S01]  /*05f0*/  IMAD.WIDE.U32 R4, R7, 0x4, R16 ;  /* 0x0000000407047825 */ /* 0x007fe200078e0010 */
[----:B------:R-:W-:-:S03]  /*0600*/  UIADD3 UR4, UPT, UPT, -UR4, URZ, URZ ;  /* 0x000000ff04047290 */ /* 0x000fc6000fffe1ff */
[----:B------:R-:W-:Y:S01]  /*0610*/  IMAD.MOV.U32 R9, RZ, RZ, 0x7fffffff ;  /* 0x7fffffffff097424 */ /* 0x000fe200078e00ff */
[----:B------:R-:W-:-:S04]  /*0620*/  IADD3 R2, P0, PT, R4, UR10, RZ ;  /* 0x0000000a04027c10 */ /* 0x000fc8000ff1e0ff */
[----:B------:R-:W-:-:S09]  /*0630*/  IADD3.X R7, PT, PT, R5, UR11, RZ, P0, !PT ;  /* 0x0000000b05077c10 */ /* 0x000fd200087fe4ff */
.L_x_59:
[----:B---3--:R-:W-:Y:S01]  /*0640*/  IMAD.MOV.U32 R4, RZ, RZ, R2 ;  /* 0x000000ffff047224 */ /* 0x008fe200078e0002 */
[----:B------:R-:W-:Y:S01]  /*0650*/  UIADD3 UR4, UPT, UPT, UR4, 0x1, URZ ;  /* 0x0000000104047890 */ /* 0x000fe2000fffe0ff */
[----:B------:R-:W-:Y:S01]  /*0660*/  IMAD.MOV.U32 R5, RZ, RZ, R7 ;  /* 0x000000ffff057224 */ /* 0x000fe200078e0007 */
[----:B------:R-:W-:Y:S02]  /*0670*/  IADD3 R2, P0, PT, R2, 0x4, RZ ;  /* 0x0000000402027810 */ /* 0x000fe40007f1e0ff */
[----:B------:R-:W-:Y:S02]  /*0680*/  UISETP.NE.AND UP0, UPT, UR4, URZ, UPT ;  /* 0x000000ff0400728c */ /* 0x000fe4000bf05270 */
[----:B------:R3:W-:Y:S01]  /*0690*/  STG.E desc[UR8][R4.64], R9 ;  /* 0x0000000904007986 */ /* 0x0007e2000c101908 */
[----:B------:R-:W-:-:S06]  /*06a0*/  IADD3.X R7, PT, PT, RZ, R7, RZ, P0, !PT ;  /* 0x00000007ff077210 */ /* 0x000fcc00007fe4ff */
[----:B------:R-:W-:Y:S05]  /*06b0*/  BRA.U UP0, `(.L_x_59) ;  /* 0xfffffffd00e07547 */ /* 0x000fea000b83ffff */
.L_x_56:
[----:B------:R-:W-:Y:S01]  /*06c0*/  VIADD R10, R10, 0x1 ;  /* 0x000000010a0a7836 */ /* 0x000fe20000000000 */
[----:B------:R-:W-:Y:S01]  /*06d0*/  BSSY.RECONVERGENT B1, `(.L_x_60) ;  /* 0x0000016000017945 */ /* 0x000fe20003800200 */
[----:B0123--:R-:W-:-:S04]  /*06e0*/  IMAD.MOV.U32 R4, RZ, RZ, 0x1 ;  /* 0x00000001ff047424 */ /* 0x00ffc800078e00ff */
[----:B------:R-:W0:Y:S08]  /*06f0*/  I2F.F64.U32 R10, R10 ;  /* 0x0000000a000a7312 */ /* 0x000e300000201800 */
        /* <DEDUP_REMOVED lines=14> */
[----:B------:R-:W-:Y:S01]  /*07e0*/  IMAD.MOV.U32 R14, RZ, RZ, RZ ;  /* 0x000000ffff0e7224 */ /* 0x000fe200078e00ff */
[----:B------:R-:W-:-:S07]  /*07f0*/  MOV R10, 0x810 ;  /* 0x00000810000a7802 */ /* 0x000fce0000000f00 */
[----:B------:R-:W-:Y:S05]  /*0800*/  CALL.REL.NOINC `($__internal_1_$__cuda_sm20_div_rn_f64_full) ;  /* 0x0000002000487944 */ /* 0x000fea0003c00000 */
[----:B------:R-:W-:Y:S02]  /*0810*/  IMAD.MOV.U32 R6, RZ, RZ, R12 ;  /* 0x000000ffff067224 */ /* 0x000fe400078e000c */
[----:B------:R-:W-:-:S07]  /*0820*/  IMAD.MOV.U32 R7, RZ, RZ, R9 ;  /* 0x000000ffff077224 */ /* 0x000fce00078e0009 */
.L_x_61:
[----:B------:R-:W-:Y:S05]  /*0830*/  BSYNC.RECONVERGENT B1 ;  /* 0x0000000000017941 */ /* 0x000fea0003800200 */
.L_x_60:
[----:B------:R-:W-:Y:S01]  /*0840*/  VIADD R10, R3, 0x1 ;  /* 0x00000001030a7836 */ /* 0x000fe20000000000 */
[----:B------:R-:W-:Y:S01]  /*0850*/  BSSY.RECONVERGENT B1, `(.L_x_62) ;  /* 0x0000016000017945 */ /* 0x000fe20003800200 */
[----:B------:R-:W-:-:S04]  /*0860*/  IMAD.MOV.U32 R2, RZ, RZ, 0x1 ;  /* 0x00000001ff027424 */ /* 0x000fc800078e00ff */
        /* <DEDUP_REMOVED lines=13> */
[----:B------:R-:W-:Y:S01]  /*0940*/  MOV R12, R10 ;  /* 0x0000000a000c7202 */ /* 0x000fe20000000f00 */
[----:B------:R-:W-:Y:S01]  /*0950*/  IMAD.MOV.U32 R14, RZ, RZ, RZ ;  /* 0x000000ffff0e7224 */ /* 0x000fe200078e00ff */
[----:B------:R-:W-:Y:S01]  /*0960*/  MOV R10, 0x990 ;  /* 0x00000990000a7802 */ /* 0x000fe20000000f00 */
[----:B------:R-:W-:-:S07]  /*0970*/  IMAD.MOV.U32 R9, RZ, RZ, 0x40000000 ;  /* 0x40000000ff097424 */ /* 0x000fce00078e00ff */
[----:B------:R-:W-:Y:S05]  /*0980*/  CALL.REL.NOINC `($__internal_1_$__cuda_sm20_div_rn_f64_full) ;  /* 0x0000001c00e87944 */ /* 0x000fea0003c00000 */
[----:B------:R-:W-:Y:S02]  /*0990*/  IMAD.MOV.U32 R4, RZ, RZ, R12 ;  /* 0x000000ffff047224 */ /* 0x000fe400078e000c */
[----:B------:R-:W-:-:S07]  /*09a0*/  IMAD.MOV.U32 R5, RZ, RZ, R9 ;  /* 0x000000ffff057224 */ /* 0x000fce00078e0009 */
.L_x_63:
[----:B------:R-:W-:Y:S05]  /*09b0*/  BSYNC.RECONVERGENT B1 ;  /* 0x0000000000017941 */ /* 0x000fea0003800200 */
.L_x_62:
[----:B------:R-:W-:Y:S01]  /*09c0*/  IADD3 R10, PT, PT, R0, 0x1, RZ ;  /* 0x00000001000a7810 */ /* 0x000fe20007ffe0ff */
[----:B------:R-:W-:Y:S01]  /*09d0*/  IMAD.MOV.U32 R2, RZ, RZ, 0x1 ;  /* 0x00000001ff027424 */ /* 0x000fe200078e00ff */
[----:B------:R-:W-:Y:S04]  /*09e0*/  BSSY.RECONVERGENT B1, `(.L_x_64) ;  /* 0x0000015000017945 */ /* 0x000fe80003800200 */
        /* <DEDUP_REMOVED lines=15> */
[----:B------:R-:W-:Y:S02]  /*0ae0*/  IMAD.MOV.U32 R14, RZ, RZ, RZ ;  /* 0x000000ffff0e7224 */ /* 0x000fe400078e00ff */
[----:B------:R-:W-:-:S07]  /*0af0*/  IMAD.MOV.U32 R9, RZ, RZ, 0x40000000 ;  /* 0x40000000ff097424 */ /* 0x000fce00078e00ff */
[----:B------:R-:W-:Y:S05]  /*0b00*/  CALL.REL.NOINC `($__internal_1_$__cuda_sm20_div_rn_f64_full) ;  /* 0x0000001c00887944 */ /* 0x000fea0003c00000 */
[----:B------:R-:W-:Y:S01]  /*0b10*/  MOV R2, R12 ;  /* 0x0000000c00027202 */ /* 0x000fe20000000f00 */
[----:B------:R-:W-:-:S07]  /*0b20*/  IMAD.MOV.U32 R3, RZ, RZ, R9 ;  /* 0x000000ffff037224 */ /* 0x000fce00078e0009 */
.L_x_65:
[----:B------:R-:W-:Y:S05]  /*0b30*/  BSYNC.RECONVERGENT B1 ;  /* 0x0000000000017941 */ /* 0x000fea0003800200 */
.L_x_64:
[----:B------:R-:W0:Y:S01]  /*0b40*/  LDC R13, c[0x0][0x3b0] ;  /* 0x0000ec00ff0d7b82 */ /* 0x000e220000000800 */
[----:B------:R-:W0:Y:S02]  /*0b50*/  LDCU UR5, c[0x0][0x3a8] ;  /* 0x00007500ff0577ac */ /* 0x000e240008000800 */
[----:B0-----:R-:W-:-:S13]  /*0b60*/  ISETP.GE.AND P0, PT, R13, UR5, PT ;  /* 0x000000050d007c0c */ /* 0x001fda000bf06270 */
[----:B------:R-:W-:Y:S05]  /*0b70*/  @P0 EXIT ;  /* 0x000000000000094d */ /* 0x000fea0003800000 */
[----:B------:R-:W0:Y:S01]  /*0b80*/  LDCU UR4, c[0x0][0x3b0] ;  /* 0x00007600ff0477ac */ /* 0x000e220008000800 */
[----:B------:R-:W-:Y:S01]  /*0b90*/  VIADD R0, R13, -UR5 ;  /* 0x800000050d007c36 */ /* 0x000fe20008000000 */
[----:B------:R-:W-:Y:S02]  /*0ba0*/  CS2R R30, SRZ ;  /* 0x00000000001e7805 */ /* 0x000fe4000001ff00 */
[----:B------:R-:W-:Y:S02]  /*0bb0*/  CS2R R26, SRZ ;  /* 0x00000000001a7805 */ /* 0x000fe4000001ff00 */
[----:B------:R-:W-:Y:S02]  /*0bc0*/  CS2R R34, SRZ ;  /* 0x0000000000227805 */ /* 0x000fe4000001ff00 */
[----:B------:R-:W-:Y:S02]  /*0bd0*/  CS2R R32, SRZ ;  /* 0x0000000000207805 */ /* 0x000fe4000001ff00 */
[----:B------:R-:W-:-:S02]  /*0be0*/  ISETP.GT.U32.AND P0, PT, R0, -0x4, PT ;  /* 0xfffffffc0000780c */ /* 0x000fc40003f04070 */
[----:B------:R-:W-:Y:S02]  /*0bf0*/  CS2R R28, SRZ ;  /* 0x00000000001c7805 */ /* 0x000fe4000001ff00 */
[----:B------:R-:W-:Y:S01]  /*0c00*/  CS2R R24, SRZ ;  /* 0x0000000000187805 */ /* 0x000fe2000001ff00 */
[----:B0-----:R-:W-:-:S08]  /*0c10*/  IMAD.U32 R8, RZ, RZ, UR4 ;  /* 0x00000004ff087e24 */ /* 0x001fd0000f8e00ff */
[----:B------:R-:W-:Y:S05]  /*0c20*/  @P0 BRA `(.L_x_66) ;  /* 0x0000000c00680947 */ /* 0x000fea0003800000 */
[----:B------:R-:W0:Y:S01]  /*0c30*/  LDCU.64 UR16, c[0x0][0x3b8] ;  /* 0x00007700ff1077ac */ /* 0x000e220008000a00 */
[----:B------:R-:W-:Y:S02]  /*0c40*/  HFMA2 R11, -RZ, RZ, 0, 0 ;  /* 0x00000000ff0b7431 */ /* 0x000fe400000001ff */
[----:B------:R-:W-:Y:S01]  /*0c50*/  IMAD.MOV.U32 R10, RZ, RZ, 0x8 ;  /* 0x00000008ff0a7424 */ /* 0x000fe200078e00ff */
[C---:B------:R-:W-:Y:S01]  /*0c60*/  IADD3 R0, PT, PT, -R13.reuse, UR5, RZ ;  /* 0x000000050d007c10 */ /* 0x040fe2000fffe1ff */
[----:B------:R-:W1:Y:S01]  /*0c70*/  LDCU.128 UR12, c[0x0][0x380] ;  /* 0x00007000ff0c77ac */ /* 0x000e620008000c00 */
[----:B------:R-:W-:Y:S01]  /*0c80*/  IMAD.WIDE.U32 R16, R13, 0x4, R16 ;  /* 0x000000040d107825 */ /* 0x000fe200078e0010 */
[----:B------:R-:W-:Y:S02]  /*0c90*/  CS2R R30, SRZ ;  /* 0x00000000001e7805 */ /* 0x000fe4000001ff00 */
[----:B------:R-:W-:Y:S01]  /*0ca0*/  LOP3.LUT R0, R0, 0xfffffffc, RZ, 0xc0, !PT ;  /* 0xfffffffc00007812 */ /* 0x000fe200078ec0ff */
[----:B------:R-:W-:-:S02]  /*0cb0*/  IMAD.U32 R8, RZ, RZ, UR4 ;  /* 0x00000004ff087e24 */ /* 0x000fc4000f8e00ff */
[----:B------:R-:W-:-:S04]  /*0cc0*/  IMAD.WIDE.U32 R10, R13, 0x4, R10 ;  /* 0x000000040d0a7825 */ /* 0x000fc800078e000a */
[----:B------:R-:W-:Y:S01]  /*0cd0*/  IMAD.MOV R0, RZ, RZ, -R0 ;  /* 0x000000ffff007224 */ /* 0x000fe200078e0a00 */
[----:B0-----:R-:W-:Y:S02]  /*0ce0*/  IADD3 R9, P2, PT, R16, UR16, RZ ;  /* 0x0000001010097c10 */ /* 0x001fe4000ff5e0ff */
[C---:B-1----:R-:W-:Y:S02]  /*0cf0*/  IADD3 R18, P0, PT, R10.reuse, UR12, RZ ;  /* 0x0000000c0a127c10 */ /* 0x042fe4000ff1e0ff */
[----:B------:R-:W-:Y:S02]  /*0d00*/  IADD3 R20, P1, PT, R10, UR14, RZ ;  /* 0x0000000e0a147c10 */ /* 0x000fe4000ff3e0ff */
[----:B------:R-:W-:Y:S02]  /*0d10*/  IADD3 R9, P3, PT, R9, 0x8, RZ ;  /* 0x0000000809097810 */ /* 0x000fe40007f7e0ff */
[C---:B------:R-:W-:Y:S02]  /*0d20*/  IADD3.X R19, PT, PT, R11.reuse, UR13, RZ, P0, !PT ;  /* 0x0000000d0b137c10 */ /* 0x040fe400087fe4ff */
[----:B------:R-:W-:-:S02]  /*0d30*/  IADD3.X R21, PT, PT, R11, UR15, RZ, P1, !PT ;  /* 0x0000000f0b157c10 */ /* 0x000fc40008ffe4ff */
[----:B------:R-:W-:-:S07]  /*0d40*/  IADD3.X R10, PT, PT, RZ, UR17, R17, P3, P2 ;  /* 0x00000011ff0a7c10 */ /* 0x000fce0009fe4411 */
.L_x_83:
[----:B------:R-:W2:Y:S04]  /*0d50*/  LDG.E.CONSTANT R16, desc[UR8][R20.64+-0x8] ;  /* 0xfffff80814107981 */ /* 0x000ea8000c1e9900 */
[----:B------:R-:W3:Y:S01]  /*0d60*/  LDG.E.CONSTANT R11, desc[UR8][R18.64+-0x8] ;  /* 0xfffff808120b7981 */ /* 0x000ee2000c1e9900 */
[----:B------:R-:W-:Y:S01]  /*0d70*/  BSSY.RECONVERGENT B1, `(.L_x_67) ;  /* 0x000002d000017945 */ /* 0x000fe20003800200 */
[----:B------:R-:W-:Y:S01]  /*0d80*/  MOV R17, R10 ;  /* 0x0000000a00117202 */ /* 0x000fe20000000f00 */
[----:B0-2---:R0:W1:Y:S08]  /*0d90*/  F2F.F64.F32 R14, R16 ;  /* 0x00000010000e7310 */ /* 0x0050700000201800 */
[----:B---3--:R2:W3:Y:S01]  /*0da0*/  F2F.F64.F32 R12, R11 ;  /* 0x0000000b000c7310 */ /* 0x0084e20000201800 */
[----:B0-----:R-:W-:Y:S01]  /*0db0*/  IMAD.MOV.U32 R16, RZ, RZ, R9 ;  /* 0x000000ffff107224 */ /* 0x001fe200078e0009 */
[----:B-1----:R-:W-:Y:S01]  /*0dc0*/  DADD R14, R14, -R34 ;  /* 0x000000000e0e7229 */ /* 0x002fe20000000822 */
[----:B--2---:R-:W-:-:S07]  /*0dd0*/  IMAD.MOV.U32 R11, RZ, RZ, RZ ;  /* 0x000000ffff0b7224 */ /* 0x004fce00078e00ff */
[----:B------:R-:W-:Y:S02]  /*0de0*/  DFMA R34, R14, R6, R34 ;  /* 0x000000060e22722b */ /* 0x000fe40000000022 */
[----:B---3--:R-:W-:-:S06]  /*0df0*/  DADD R12, R12, -R24 ;  /* 0x000000000c0c7229 */ /* 0x008fcc0000000818 */
[----:B------:R-:W-:Y:S02]  /*0e00*/  DADD R14, R34, -R26 ;  /* 0x00000000220e7229 */ /* 0x000fe4000000081a */
[----:B------:R-:W-:-:S06]  /*0e10*/  DFMA R24, R12, R6, R24 ;  /* 0x000000060c18722b */ /* 0x000fcc0000000018 */
[----:B------:R-:W-:Y:S02]  /*0e20*/  DFMA R26, R14, R4, R26 ;  /* 0x000000040e1a722b */ /* 0x000fe4000000001a */
[----:B------:R-:W-:-:S06]  /*0e30*/  DADD R12, R24, -R28 ;  /* 0x00000000180c7229 */ /* 0x000fcc000000081c */
[----:B------:R-:W-:Y:S02]  /*0e40*/  DADD R14, R26, -R30 ;  /* 0x000000001a0e7229 */ /* 0x000fe4000000081e */
[----:B------:R-:W-:-:S06]  /*0e50*/  DFMA R28, R12, R4, R28 ;  /* 0x000000040c1c722b */ /* 0x000fcc000000001c */
[----:B------:R-:W-:Y:S02]  /*0e60*/  DFMA R30, R14, R2, R30 ;  /* 0x000000020e1e722b */ /* 0x000fe4000000001e */
[----:B------:R-:W-:-:S06]  /*0e70*/  DADD R12, R28, -R32 ;  /* 0x000000001c0c7229 */ /* 0x000fcc0000000820 */
[----:B------:R-:W-:Y:S02]  /*0e80*/  DSETP.NE.AND P0, PT, R30, RZ, PT ;  /* 0x000000ff1e00722a */ /* 0x000fe40003f05000 */
[----:B------:R-:W-:-:S12]  /*0e90*/  DFMA R32, R12, R2, R32 ;  /* 0x000000020c20722b */ /* 0x000fd80000000020 */
        /* <DEDUP_REMOVED lines=17> */
[----:B------:R-:W-:Y:S01]  /*0fb0*/  MOV R11, R31 ;  /* 0x0000001f000b7202 */ /* 0x000fe20000000f00 */
[----:B------:R-:W-:Y:S01]  /*0fc0*/  IMAD.MOV.U32 R9, RZ, RZ, R33 ;  /* 0x000000ffff097224 */ /* 0x000fe200078e0021 */
[----:B------:R-:W-:Y:S01]  /*0fd0*/  MOV R10, 0x1000 ;  /* 0x00001000000a7802 */ /* 0x000fe20000000f00 */
[----:B------:R-:W-:-:S07]  /*0fe0*/  IMAD.MOV.U32 R12, RZ, RZ, R30 ;  /* 0x000000ffff0c7224 */ /* 0x000fce00078e001e */
[----:B------:R-:W-:Y:S05]  /*0ff0*/  CALL.REL.NOINC `($__internal_1_$__cuda_sm20_div_rn_f64_full) ;  /* 0x00000018004c7944 */ /* 0x000fea0003c00000 */
[----:B------:R-:W-:-:S07]  /*1000*/  IMAD.MOV.U32 R13, RZ, RZ, R9 ;  /* 0x000000ffff0d7224 */ /* 0x000fce00078e0009 */
.L_x_70:
[----:B------:R-:W-:Y:S05]  /*1010*/  BSYNC.RECONVERGENT B2 ;  /* 0x0000000000027941 */ /* 0x000fea0003800200 */
.L_x_69:
[----:B------:R-:W-:-:S06]  /*1020*/  DMUL R12, R12, 100 ;  /* 0x405900000c0c7828 */ /* 0x000fcc0000000000 */
[----:B------:R0:W1:Y:S05]  /*1030*/  F2F.F32.F64 R11, R12 ;  /* 0x0000000c000b7310 */ /* 0x00006a0000301000 */
.L_x_68:
[----:B------:R-:W-:Y:S05]  /*1040*/  BSYNC.RECONVERGENT B1 ;  /* 0x0000000000017941 */ /* 0x000fea0003800200 */
.L_x_67:
[----:B------:R-:W2:Y:S04]  /*1050*/  LDG.E.CONSTANT R10, desc[UR8][R20.64+-0x4] ;  /* 0xfffffc08140a7981 */ /* 0x000ea8000c1e9900 */
[----:B------:R-:W0:Y:S01]  /*1060*/  LDG.E.CONSTANT R9, desc[UR8][R18.64+-0x4] ;  /* 0xfffffc0812097981 */ /* 0x000e22000c1e9900 */
[----:B------:R-:W-:Y:S03]  /*1070*/  BSSY.RECONVERGENT B1, `(.L_x_71) ;  /* 0x000002c000017945 */ /* 0x000fe60003800200 */
[----:B-1----:R1:W-:Y:S01]  /*1080*/  STG.E desc[UR8][R16.64+-0x8], R11 ;  /* 0xfffff80b10007986 */ /* 0x0023e2000c101908 */
[----:B--2---:R-:W2:Y:S08]  /*1090*/  F2F.F64.F32 R14, R10 ;  /* 0x0000000a000e7310 */ /* 0x004eb00000201800 */
[----:B0-----:R0:W3:Y:S01]  /*10a0*/  F2F.F64.F32 R12, R9 ;  /* 0x00000009000c7310 */ /* 0x0010e20000201800 */
[----:B--2---:R-:W-:Y:S01]  /*10b0*/  DADD R14, -R34, R14 ;  /* 0x00000000220e7229 */ /* 0x004fe2000000010e */
[----:B0-----:R-:W-:-:S07]  /*10c0*/  IMAD.MOV.U32 R9, RZ, RZ, RZ ;  /* 0x000000ffff097224 */ /* 0x001fce00078e00ff */
[----:B------:R-:W-:Y:S02]  /*10d0*/  DFMA R34, R14, R6, R34 ;  /* 0x000000060e22722b */ /* 0x000fe40000000022 */
[----:B---3--:R-:W-:-:S06]  /*10e0*/  DADD R12, -R24, R12 ;  /* 0x00000000180c7229 */ /* 0x008fcc000000010c */
[----:B------:R-:W-:Y:S02]  /*10f0*/  DADD R14, -R26, R34 ;  /* 0x000000001a0e7229 */ /* 0x000fe40000000122 */
[----:B------:R-:W-:-:S06]  /*1100*/  DFMA R24, R12, R6, R24 ;  /* 0x000000060c18722b */ /* 0x000fcc0000000018 */
[----:B------:R-:W-:Y:S02]  /*1110*/  DFMA R26, R14, R4, R26 ;  /* 0x000000040e1a722b */ /* 0x000fe4000000001a */
[----:B------:R-:W-:-:S06]  /*1120*/  DADD R12, -R28, R24 ;  /* 0x000000001c0c7229 */ /* 0x000fcc0000000118 */
[----:B------:R-:W-:Y:S02]  /*1130*/  DADD R14, -R30, R26 ;  /* 0x000000001e0e7229 */ /* 0x000fe4000000011a */
[----:B------:R-:W-:-:S06]  /*1140*/  DFMA R28, R12, R4, R28 ;  /* 0x000000040c1c722b */ /* 0x000fcc000000001c */
[----:B------:R-:W-:Y:S02]  /*1150*/  DFMA R30, R14, R2, R30 ;  /* 0x000000020e1e722b */ /* 0x000fe4000000001e */
[----:B------:R-:W-:-:S06]  /*1160*/  DADD R12, -R32, R28 ;  /* 0x00000000200c7229 */ /* 0x000fcc000000011c */
[----:B------:R-:W-:Y:S02]  /*1170*/  DSETP.NE.AND P0, PT, R30, RZ, PT ;  /* 0x000000ff1e00722a */ /* 0x000fe40003f05000 */
[----:B------:R-:W-:-:S12]  /*1180*/  DFMA R32, R12, R2, R32 ;  /* 0x000000020c20722b */ /* 0x000fd80000000020 */
[----:B-1----:R-:W-:Y:S05]  /*1190*/  @!P0 BRA `(.L_x_72) ;  /* 0x0000000000648947 */ /* 0x002fea0003800000 */
        /* <DEDUP_REMOVED lines=22> */
.L_x_74:
[----:B------:R-:W-:Y:S05]  /*1300*/  BSYNC.RECONVERGENT B2 ;  /* 0x0000000000027941 */ /* 0x000fea0003800200 */
.L_x_73:
[----:B------:R-:W-:-:S06]  /*1310*/  DMUL R12, R12, 100 ;  /* 0x405900000c0c7828 */ /* 0x000fcc0000000000 */
[----:B------:R0:W1:Y:S05]  /*1320*/  F2F.F32.F64 R9, R12 ;  /* 0x0000000c00097310 */ /* 0x00006a0000301000 */
.L_x_72:
[----:B------:R-:W-:Y:S05]  /*1330*/  BSYNC.RECONVERGENT B1 ;  /* 0x0000000000017941 */ /* 0x000fea0003800200 */
.L_x_71:
[----:B------:R-:W0:Y:S04]  /*1340*/  LDG.E.CONSTANT R15, desc[UR8][R20.64] ;  /* 0x00000008140f7981 */ /* 0x000e28000c1e9900 */
[----:B------:R-:W2:Y:S01]  /*1350*/  LDG.E.CONSTANT R14, desc[UR8][R18.64] ;  /* 0x00000008120e7981 */ /* 0x000ea2000c1e9900 */
[----:B------:R-:W-:Y:S03]  /*1360*/  BSSY.RECONVERGENT B1, `(.L_x_75) ;  /* 0x000002c000017945 */ /* 0x000fe60003800200 */
[----:B-1----:R1:W-:Y:S01]  /*1370*/  STG.E desc[UR8][R16.64+-0x4], R9 ;  /* 0xfffffc0910007986 */ /* 0x0023e2000c101908 */
[----:B0-----:R0:W3:Y:S08]  /*1380*/  F2F.F64.F32 R12, R15 ;  /* 0x0000000f000c7310 */ /* 0x0010f00000201800 */
[----:B--2---:R-:W2:Y:S01]  /*1390*/  F2F.F64.F32 R10, R14 ;  /* 0x0000000e000a7310 */ /* 0x004ea20000201800 */
[----:B0-----:R-:W-:Y:S01]  /*13a0*/  IMAD.MOV.U32 R15, RZ, RZ, RZ ;  /* 0x000000ffff0f7224 */ /* 0x001fe200078e00ff */
[----:B---3--:R-:W-:-:S08]  /*13b0*/  DADD R12, -R34, R12 ;  /* 0x00000000220c7229 */ /* 0x008fd0000000010c */
[----:B------:R-:W-:Y:S02]  /*13c0*/  DFMA R34, R12, R6, R34 ;  /* 0x000000060c22722b */ /* 0x000fe40000000022 */
[----:B--2---:R-:W-:-:S06]  /*13d0*/  DADD R10, -R24, R10 ;  /* 0x00000000180a7229 */ /* 0x004fcc000000010a */
        /* <DEDUP_REMOVED lines=12> */
[----:B------:R-:W-:Y:S01]  /*14a0*/  MOV R10, 0x1 ;  /* 0x00000001000a7802 */ /* 0x000fe20000000f00 */
[----:B------:R-:W-:Y:S01]  /*14b0*/  BSSY.RECONVERGENT B2, `(.L_x_77) ;  /* 0x0000014000027945 */ /* 0x000fe20003800200 */
[----:B------:R-:W-:-:S04]  /*14c0*/  FSETP.GEU.AND P1, PT, |R33|, 6.5827683646048100446e-37, PT ;  /* 0x036000002100780b */ /* 0x000fc80003f2e200 */
        /* <DEDUP_REMOVED lines=16> */
[----:B------:R-:W-:Y:S05]  /*15d0*/  CALL.REL.NOINC `($__internal_1_$__cuda_sm20_div_rn_f64_full) ;  /* 0x0000001000d47944 */ /* 0x000fea0003c00000 */
[----:B------:R-:W-:-:S07]  /*15e0*/  MOV R13, R9 ;  /* 0x00000009000d7202 */ /* 0x000fce0000000f00 */
.L_x_78:
[----:B------:R-:W-:Y:S05]  /*15f0*/  BSYNC.RECONVERGENT B2 ;  /* 0x0000000000027941 */ /* 0x000fea0003800200 */
.L_x_77:
[----:B------:R-:W-:-:S06]  /*1600*/  DMUL R12, R12, 100 ;  /* 0x405900000c0c7828 */ /* 0x000fcc0000000000 */
[----:B------:R0:W1:Y:S05]  /*1610*/  F2F.F32.F64 R15, R12 ;  /* 0x0000000c000f7310 */ /* 0x00006a0000301000 */
.L_x_76:
[----:B------:R-:W-:Y:S05]  /*1620*/  BSYNC.RECONVERGENT B1 ;  /* 0x0000000000017941 */ /* 0x000fea0003800200 */
.L_x_75:
[----:B------:R-:W0:Y:S04]  /*1630*/  LDG.E.CONSTANT R14, desc[UR8][R20.64+0x4] ;  /* 0x00000408140e7981 */ /* 0x000e28000c1e9900 */
[----:B------:R-:W2:Y:S01]  /*1640*/  LDG.E.CONSTANT R9, desc[UR8][R18.64+0x4] ;  /* 0x0000040812097981 */ /* 0x000ea2000c1e9900 */
[----:B------:R-:W-:Y:S03]  /*1650*/  BSSY.RECONVERGENT B1, `(.L_x_79) ;  /* 0x000002c000017945 */ /* 0x000fe60003800200 */
[----:B-1----:R1:W-:Y:S01]  /*1660*/  STG.E desc[UR8][R16.64], R15 ;  /* 0x0000000f10007986 */ /* 0x0023e2000c101908 */
[----:B0-----:R-:W0:Y:S08]  /*1670*/  F2F.F64.F32 R12, R14 ;  /* 0x0000000e000c7310 */ /* 0x001e300000201800 */
[----:B--2---:R-:W2:Y:S01]  /*1680*/  F2F.F64.F32 R10, R9 ;  /* 0x00000009000a7310 */ /* 0x004ea20000201800 */
[----:B0-----:R-:W-:-:S08]  /*1690*/  DADD R12, -R34, R12 ;  /* 0x00000000220c7229 */ /* 0x001fd0000000010c */
        /* <DEDUP_REMOVED lines=9> */
[----:B------:R-:W-:Y:S01]  /*1730*/  DADD R10, -R32, R28 ;  /* 0x00000000200a7229 */ /* 0x000fe2000000011c */
[----:B------:R-:W-:-:S05]  /*1740*/  IMAD.MOV.U32 R13, RZ, RZ, RZ ;  /* 0x000000ffff0d7224 */ /* 0x000fca00078e00ff */
        /* <DEDUP_REMOVED lines=25> */
.L_x_82:
[----:B------:R-:W-:Y:S05]  /*18e0*/  BSYNC.RECONVERGENT B2 ;  /* 0x0000000000027941 */ /* 0x000fea0003800200 */
.L_x_81:
[----:B------:R-:W-:-:S10]  /*18f0*/  DMUL R12, R12, 100 ;  /* 0x405900000c0c7828 */ /* 0x000fd40000000000 */
[----:B------:R0:W1:Y:S02]  /*1900*/  F2F.F32.F64 R13, R12 ;  /* 0x0000000c000d7310 */ /* 0x0000640000301000 */
.L_x_80:
[----:B------:R-:W-:Y:S05]  /*1910*/  BSYNC.RECONVERGENT B1 ;  /* 0x0000000000017941 */ /* 0x000fea0003800200 */
.L_x_79:
[----:B-1----:R1:W-:Y:S01]  /*1920*/  STG.E desc[UR8][R16.64+0x4], R13 ;  /* 0x0000040d10007986 */ /* 0x0023e2000c101908 */
[----:B------:R-:W-:Y:S01]  /*1930*/  VIADD R0, R0, 0x4 ;  /* 0x0000000400007836 */ /* 0x000fe20000000000 */
[----:B------:R-:W-:Y:S01]  /*1940*/  IADD3 R18, P1, PT, R18, 0x10, RZ ;  /* 0x0000001012127810 */ /* 0x000fe20007f3e0ff */
[----:B------:R-:W-:Y:S01]  /*1950*/  VIADD R8, R8, 0x4 ;  /* 0x0000000408087836 */ /* 0x000fe20000000000 */
[----:B------:R-:W-:Y:S02]  /*1960*/  IADD3 R9, P3, PT, R16, 0x10, RZ ;  /* 0x0000001010097810 */ /* 0x000fe40007f7e0ff */
[----:B------:R-:W-:Y:S01]  /*1970*/  ISETP.NE.AND P0, PT, R0, RZ, PT ;  /* 0x000000ff0000720c */ /* 0x000fe20003f05270 */
[----:B------:R-:W-:Y:S01]  /*1980*/  IMAD.X R19, RZ, RZ, R19, P1 ;  /* 0x000000ffff137224 */ /* 0x000fe200008e0613 */
[----:B------:R-:W-:Y:S01]  /*1990*/  IADD3 R20, P2, PT, R20, 0x10, RZ ;  /* 0x0000001014147810 */ /* 0x000fe20007f5e0ff */
[----:B------:R-:W-:-:S03]  /*19a0*/  IMAD.X R10, RZ, RZ, R17, P3 ;  /* 0x000000ffff0a7224 */ /* 0x000fc600018e0611 */
[----:B------:R-:W-:-:S07]  /*19b0*/  IADD3.X R21, PT, PT, RZ, R21, RZ, P2, !PT ;  /* 0x00000015ff157210 */ /* 0x000fce00017fe4ff */
[----:B-1----:R-:W-:Y:S05]  /*19c0*/  @P0 BRA `(.L_x_83) ;  /* 0xfffffff000e00947 */ /* 0x002fea000383ffff */
.L_x_66:
[----:B------:R-:W1:Y:S01]  /*19d0*/  LDC R0, c[0x0][0x3b0] ;  /* 0x0000ec00ff007b82 */ /* 0x000e620000000800 */
[----:B------:R-:W1:Y:S02]  /*19e0*/  LDCU UR4, c[0x0][0x3a8] ;  /* 0x00007500ff0477ac */ /* 0x000e640008000800 */
[----:B-1----:R-:W-:-:S04]  /*19f0*/  IADD3 R0, PT, PT, -R0, UR4, RZ ;  /* 0x0000000400007c10 */ /* 0x002fc8000fffe1ff */
[----:B------:R-:W-:-:S13]  /*1a00*/  LOP3.LUT P0, R0, R0, 0x3, RZ, 0xc0, !PT ;  /* 0x0000000300007812 */ /* 0x000fda000780c0ff */
[----:B------:R-:W-:Y:S05]  /*1a10*/  @!P0 EXIT ;  /* 0x000000000000894d */ /* 0x000fea0003800000 */
[----:B------:R-:W-:-:S13]  /*1a20*/  ISETP.NE.AND P0, PT, R0, 0x1, PT ;  /* 0x000000010000780c */ /* 0x000fda0003f05270 */
[----:B------:R-:W-:Y:S05]  /*1a30*/  @!P0 BRA `(.L_x_84) ;  /* 0x0000000400a08947 */ /* 0x000fea0003800000 */
[----:B------:R-:W1:Y:S08]  /*1a40*/  LDC.64 R14, c[0x0][0x388] ;  /* 0x0000e200ff0e7b82 */ /* 0x000e700000000a00 */
[----:B------:R-:W2:Y:S01]  /*1a50*/  LDC.64 R10, c[0x0][0x380] ;  /* 0x0000e000ff0a7b82 */ /* 0x000ea20000000a00 */
[----:B-1----:R-:W-:-:S05]  /*1a60*/  IMAD.WIDE.U32 R14, R8, 0x4, R14 ;  /* 0x00000004080e7825 */ /* 0x002fca00078e000e */
[----:B------:R-:W3:Y:S01]  /*1a70*/  LDG.E.CONSTANT R0, desc[UR8][R14.64] ;  /* 0x000000080e007981 */ /* 0x000ee2000c1e9900 */
[----:B--2---:R-:W-:-:S06]  /*1a80*/  IMAD.WIDE.U32 R10, R8, 0x4, R10 ;  /* 0x00000004080a7825 */ /* 0x004fcc00078e000a */
[----:B------:R-:W0:Y:S01]  /*1a90*/  LDG.E.CONSTANT R10, desc[UR8][R10.64] ;  /* 0x000000080a0a7981 */ /* 0x000e22000c1e9900 */
[----:B------:R-:W-:Y:S01]  /*1aa0*/  BSSY.RECONVERGENT B1, `(.L_x_85) ;  /* 0x000002b000017945 */ /* 0x000fe20003800200 */
[----:B------:R-:W-:Y:S01]  /*1ab0*/  IMAD.MOV.U32 R9, RZ, RZ, RZ ;  /* 0x000000ffff097224 */ /* 0x000fe200078e00ff */
[----:B---3--:R-:W1:Y:S08]  /*1ac0*/  F2F.F64.F32 R16, R0 ;  /* 0x0000000000107310 */ /* 0x008e700000201800 */
[----:B0-----:R-:W0:Y:S01]  /*1ad0*/  F2F.F64.F32 R12, R10 ;  /* 0x0000000a000c7310 */ /* 0x001e220000201800 */
[----:B-1----:R-:W-:-:S08]  /*1ae0*/  DADD R16, -R34, R16 ;  /* 0x0000000022107229 */ /* 0x002fd00000000110 */
[----:B------:R-:W-:Y:S02]  /*1af0*/  DFMA R34, R16, R6, R34 ;  /* 0x000000061022722b */ /* 0x000fe40000000022 */
[----:B0-----:R-:W-:-:S06]  /*1b00*/  DADD R12, -R24, R12 ;  /* 0x00000000180c7229 */ /* 0x001fcc000000010c */
        /* <DEDUP_REMOVED lines=31> */
[----:B------:R-:W-:Y:S05]  /*1d00*/  CALL.REL.NOINC `($__internal_1_$__cuda_sm20_div_rn_f64_full) ;  /* 0x0000000c00087944 */ /* 0x000fea0003c00000 */
[----:B------:R-:W-:-:S07]  /*1d10*/  IMAD.MOV.U32 R13, RZ, RZ, R9 ;  /* 0x000000ffff0d7224 */ /* 0x000fce00078e0009 */
.L_x_88:
[----:B------:R-:W-:Y:S05]  /*1d20*/  BSYNC.RECONVERGENT B2 ;  /* 0x0000000000027941 */ /* 0x000fea0003800200 */
.L_x_87:
[----:B------:R-:W-:-:S06]  /*1d30*/  DMUL R12, R12, 100 ;  /* 0x405900000c0c7828 */ /* 0x000fcc0000000000 */
[----:B------:R0:W1:Y:S05]  /*1d40*/  F2F.F32.F64 R9, R12 ;  /* 0x0000000c00097310 */ /* 0x00006a0000301000 */
.L_x_86:
[----:B------:R-:W-:Y:S05]  /*1d50*/  BSYNC.RECONVERGENT B1 ;  /* 0x0000000000017941 */ /* 0x000fea0003800200 */
.L_x_85:
[----:B0-----:R-:W0:Y:S08]  /*1d60*/  LDC.64 R12, c[0x0][0x388] ;  /* 0x0000e200ff0c7b82 */ /* 0x001e300000000a00 */
[----:B------:R-:W2:Y:S01]  /*1d70*/  LDC.64 R10, c[0x0][0x380] ;  /* 0x0000e000ff0a7b82 */ /* 0x000ea20000000a00 */
[----:B0-----:R-:W-:-:S05]  /*1d80*/  IMAD.WIDE.U32 R16, R8, 0x4, R12 ;  /* 0x0000000408107825 */ /* 0x001fca00078e000c */
[----:B------:R0:W3:Y:S01]  /*1d90*/  LDG.E.CONSTANT R0, desc[UR8][R16.64+0x4] ;  /* 0x0000040810007981 */ /* 0x0000e2000c1e9900 */
[----:B--2---:R-:W-:-:S06]  /*1da0*/  IMAD.WIDE.U32 R14, R8, 0x4, R10 ;  /* 0x00000004080e7825 */ /* 0x004fcc00078e000a */
[----:B------:R-:W2:Y:S01]  /*1db0*/  LDG.E.CONSTANT R14, desc[UR8][R14.64+0x4] ;  /* 0x000004080e0e7981 */ /* 0x000ea2000c1e9900 */
[----:B0-----:R-:W-:Y:S01]  /*1dc0*/  IMAD.WIDE.U32 R16, R8, 0x4, R22 ;  /* 0x0000000408107825 */ /* 0x001fe200078e0016 */
[----:B------:R-:W-:Y:S04]  /*1dd0*/  BSSY.RECONVERGENT B1, `(.L_x_89) ;  /* 0x000002c000017945 */ /* 0x000fe80003800200 */
[----:B-1----:R0:W-:Y:S01]  /*1de0*/  STG.E desc[UR8][R16.64], R9 ;  /* 0x0000000910007986 */ /* 0x0021e2000c101908 */
[----:B---3--:R-:W1:Y:S08]  /*1df0*/  F2F.F64.F32 R12, R0 ;  /* 0x00000000000c7310 */ /* 0x008e700000201800 */
[----:B--2---:R-:W2:Y:S01]  /*1e00*/  F2F.F64.F32 R10, R14 ;  /* 0x0000000e000a7310 */ /* 0x004ea20000201800 */
[----:B-1----:R-:W-:-:S08]  /*1e10*/  DADD R12, -R34, R12 ;  /* 0x00000000220c7229 */ /* 0x002fd0000000010c */
        /* <DEDUP_REMOVED lines=10> */
[----:B------:R-:W-:-:S05]  /*1ec0*/  MOV R13, RZ ;  /* 0x000000ff000d7202 */ /* 0x000fca0000000f00 */
        /* <DEDUP_REMOVED lines=25> */
.L_x_92:
[----:B------:R-:W-:Y:S05]  /*2060*/  BSYNC.RECONVERGENT B2 ;  /* 0x0000000000027941 */ /* 0x000fea0003800200 */
.L_x_91:
[----:B------:R-:W-:-:S10]  /*2070*/  DMUL R12, R12, 100 ;  /* 0x405900000c0c7828 */ /* 0x000fd40000000000 */
[----:B------:R0:W1:Y:S02]  /*2080*/  F2F.F32.F64 R13, R12 ;  /* 0x0000000c000d7310 */ /* 0x0000640000301000 */
.L_x_90:
[----:B------:R-:W-:Y:S05]  /*2090*/  BSYNC.RECONVERGENT B1 ;  /* 0x0000000000017941 */ /* 0x000fea0003800200 */
.L_x_89:
[----:B-1----:R1:W-:Y:S01]  /*20a0*/  STG.E desc[UR8][R16.64+0x4], R13 ;  /* 0x0000040d10007986 */ /* 0x0023e2000c101908 */
[----:B------:R-:W-:-:S07]  /*20b0*/  VIADD R8, R8, 0x2 ;  /* 0x0000000208087836 */ /* 0x000fce0000000000 */
.L_x_84:
[----:B------:R-:W2:Y:S01]  /*20c0*/  LDC R0, c[0x0][0x3b0] ;  /* 0x0000ec00ff007b82 */ /* 0x000ea20000000800 */
[----:B------:R-:W2:Y:S02]  /*20d0*/  LDCU UR4, c[0x0][0x3a8] ;  /* 0x00007500ff0477ac */ /* 0x000ea40008000800 */
[----:B--2---:R-:W-:-:S04]  /*20e0*/  IADD3 R0, PT, PT, -R0, UR4, RZ ;  /* 0x0000000400007c10 */ /* 0x004fc8000fffe1ff */
[----:B------:R-:W-:-:S04]  /*20f0*/  LOP3.LUT R0, R0, 0x1, RZ, 0xc0, !PT ;  /* 0x0000000100007812 */ /* 0x000fc800078ec0ff */
[----:B------:R-:W-:-:S13]  /*2100*/  ISETP.NE.U32.AND P0, PT, R0, 0x1, PT ;  /* 0x000000010000780c */ /* 0x000fda0003f05070 */
[----:B------:R-:W-:Y:S05]  /*2110*/  @P0 EXIT ;  /* 0x000000000000094d */ /* 0x000fea0003800000 */
[----:B------:R-:W2:Y:S08]  /*2120*/  LDC.64 R14, c[0x0][0x388] ;  /* 0x0000e200ff0e7b82 */ /* 0x000eb00000000a00 */
[----:B------:R-:W3:Y:S01]  /*2130*/  LDC.64 R10, c[0x0][0x380] ;  /* 0x0000e000ff0a7b82 */ /* 0x000ee20000000a00 */
[----:B--2---:R-:W-:-:S06]  /*2140*/  IMAD.WIDE.U32 R14, R8, 0x4, R14 ;  /* 0x00000004080e7825 */ /* 0x004fcc00078e000e */
[----:B------:R-:W1:Y:S01]  /*2150*/  LDG.E.CONSTANT R14, desc[UR8][R14.64] ;  /* 0x000000080e0e7981 */ /* 0x000e62000c1e9900 */
[----:B---3--:R-:W-:-:S05]  /*2160*/  IMAD.WIDE.U32 R10, R8, 0x4, R10 ;  /* 0x00000004080a7825 */ /* 0x008fca00078e000a */
[----:B------:R-:W0:Y:S01]  /*2170*/  LDG.E.CONSTANT R0, desc[UR8][R10.64] ;  /* 0x000000080a007981 */ /* 0x000e22000c1e9900 */
[----:B------:R-:W-:Y:S01]  /*2180*/  BSSY.RECONVERGENT B1, `(.L_x_93) ;  /* 0x0000029000017945 */ /* 0x000fe20003800200 */
[----:B-1----:R-:W1:Y:S08]  /*2190*/  F2F.F64.F32 R16, R14 ;  /* 0x0000000e00107310 */ /* 0x002e700000201800 */
[----:B0-----:R-:W0:Y:S01]  /*21a0*/  F2F.F64.F32 R12, R0 ;  /* 0x00000000000c7310 */ /* 0x001e220000201800 */
[----:B-1----:R-:W-:-:S08]  /*21b0*/  DADD R16, R16, -R34 ;  /* 0x0000000010107229 */ /* 0x002fd00000000822 */
[----:B------:R-:W-:Y:S02]  /*21c0*/  DFMA R16, R16, R6, R34 ;  /* 0x000000061010722b */ /* 0x000fe40000000022 */
[----:B0-----:R-:W-:-:S06]  /*21d0*/  DADD R12, R12, -R24 ;  /* 0x000000000c0c7229 */ /* 0x001fcc0000000818 */
        /* <DEDUP_REMOVED lines=28> */
[----:B------:R-:W-:Y:S02]  /*23a0*/  MOV R9, R15 ;  /* 0x0000000f00097202 */ /* 0x000fe40000000f00 */
[----:B------:R-:W-:-:S07]  /*23b0*/  MOV R10, 0x23d0 ;  /* 0x000023d0000a7802 */ /* 0x000fce0000000f00 */
[----:B------:R-:W-:Y:S05]  /*23c0*/  CALL.REL.NOINC `($__internal_1_$__cuda_sm20_div_rn_f64_full) ;  /* 0x0000000400587944 */ /* 0x000fea0003c00000 */
[----:B------:R-:W-:-:S07]  /*23d0*/  IMAD.MOV.U32 R13, RZ, RZ, R9 ;  /* 0x000000ffff0d7224 */ /* 0x000fce00078e0009 */
.L_x_96:
[----:B------:R-:W-:Y:S05]  /*23e0*/  BSYNC.RECONVERGENT B2 ;  /* 0x0000000000027941 */ /* 0x000fea0003800200 */
.L_x_95:
[----:B------:R-:W-:-:S10]  /*23f0*/  DMUL R12, R12, 100 ;  /* 0x405900000c0c7828 */ /* 0x000fd40000000000 */
[----:B------:R0:W1:Y:S02]  /*2400*/  F2F.F32.F64 R13, R12 ;  /* 0x0000000c000d7310 */ /* 0x0000640000301000 */
.L_x_94:
[----:B------:R-:W-:Y:S05]  /*2410*/  BSYNC.RECONVERGENT B1 ;  /* 0x0000000000017941 */ /* 0x000fea0003800200 */
.L_x_93:
[----:B------:R-:W-:-:S05]  /*2420*/  IMAD.WIDE.U32 R8, R8, 0x4, R22 ;  /* 0x0000000408087825 */ /* 0x000fca00078e0016 */
[----:B-1----:R-:W-:Y:S01]  /*2430*/  STG.E desc[UR8][R8.64], R13 ;  /* 0x0000000d08007986 */ /* 0x002fe2000c101908 */
[----:B------:R-:W-:Y:S05]  /*2440*/  EXIT ;  /* 0x000000000000794d */ /* 0x000fea0003800000 */
.L_x_53:
[----:B------:R-:W-:-:S13]  /*2450*/  ISETP.GE.AND P0, PT, R12, 0x1, PT ;  /* 0x000000010c00780c */ /* 0x000fda0003f06270 */
[----:B------:R-:W-:Y:S05]  /*2460*/  @!P0 EXIT ;  /* 0x000000000000894d */ /* 0x000fea0003800000 */
[C---:B------:R-:W-:Y:S01]  /*2470*/  ISETP.GE.U32.AND P1, PT, R12.reuse, 0x10, PT ;  /* 0x000000100c00780c */ /* 0x040fe20003f26070 */
[----:B------:R-:W-:Y:S01]  /*2480*/  IMAD.MOV.U32 R5, RZ, RZ, RZ ;  /* 0x000000ffff057224 */ /* 0x000fe200078e00ff */
[----:B------:R-:W-:-:S04]  /*2490*/  LOP3.LUT R6, R12, 0xf, RZ, 0xc0, !PT ;  /* 0x0000000f0c067812 */ /* 0x000fc800078ec0ff */
[----:B------:R-:W-:-:S07]  /*24a0*/  ISETP.NE.AND P0, PT, R6, RZ, PT ;  /* 0x000000ff0600720c */ /* 0x000fce0003f05270 */
[----:B------:R-:W-:Y:S06]  /*24b0*/  @!P1 BRA `(.L_x_97) ;  /* 0x0000000000709947 */ /* 0x000fec0003800000 */
[----:B------:R-:W-:Y:S01]  /*24c0*/  LOP3.LUT R5, R12, 0x7ffffff0, RZ, 0xc0, !PT ;  /* 0x7ffffff00c057812 */ /* 0x000fe200078ec0ff */
[----:B------:R-:W-:Y:S01]  /*24d0*/  IMAD.MOV.U32 R9, RZ, RZ, 0x7fffffff ;  /* 0x7fffffffff097424 */ /* 0x000fe200078e00ff */
[----:B------:R-:W-:-:S03]  /*24e0*/  IADD3 R4, P1, PT, R22, 0x20, RZ ;  /* 0x0000002016047810 */ /* 0x000fc60007f3e0ff */
[----:B------:R-:W-:Y:S01]  /*24f0*/  IMAD.MOV R0, RZ, RZ, -R5 ;  /* 0x000000ffff007224 */ /* 0x000fe200078e0a05 */
[----:B------:R-:W-:-:S09]  /*2500*/  IADD3.X R7, PT, PT, RZ, R23, RZ, P1, !PT ;  /* 0x00000017ff077210 */ /* 0x000fd20000ffe4ff */
.L_x_98:
[----:B0-----:R-:W-:Y:S02]  /*2510*/  IMAD.MOV.U32 R2, RZ, RZ, R4 ;  /* 0x000000ffff027224 */ /* 0x001fe400078e0004 */
[----:B------:R-:W-:Y:S02]  /*2520*/  IMAD.MOV.U32 R3, RZ, RZ, R7 ;  /* 0x000000ffff037224 */ /* 0x000fe400078e0007 */
[----:B------:R-:W-:Y:S01]  /*2530*/  VIADD R0, R0, 0x10 ;  /* 0x0000001000007836 */ /* 0x000fe20000000000 */
[----:B------:R-:W-:Y:S02]  /*2540*/  IADD3 R4, P2, PT, R2, 0x40, RZ ;  /* 0x0000004002047810 */ /* 0x000fe40007f5e0ff */
[----:B------:R0:W-:Y:S02]  /*2550*/  STG.E desc[UR8][R2.64+-0x20], R9 ;  /* 0xffffe00902007986 */ /* 0x0001e4000c101908 */
[----:B------:R-:W-:Y:S02]  /*2560*/  ISETP.NE.AND P1, PT, R0, RZ, PT ;  /* 0x000000ff0000720c */ /* 0x000fe40003f25270 */
[----:B------:R0:W-:Y:S01]  /*2570*/  STG.E desc[UR8][R2.64+-0x1c], R9 ;  /* 0xffffe40902007986 */ /* 0x0001e2000c101908 */
[----:B------:R-:W-:-:S03]  /*2580*/  IADD3.X R7, PT, PT, RZ, R3, RZ, P2, !PT ;  /* 0x00000003ff077210 */ /* 0x000fc600017fe4ff */
        /* <DEDUP_REMOVED lines=14> */
[----:B------:R-:W-:Y:S05]  /*2670*/  @P1 BRA `(.L_x_98) ;  /* 0xfffffffc00a41947 */ /* 0x000fea000383ffff */
.L_x_97:
[----:B------:R-:W-:Y:S05]  /*2680*/  @!P0 EXIT ;  /* 0x000000000000894d */ /* 0x000fea0003800000 */
[----:B------:R-:W-:Y:S02]  /*2690*/  ISETP.GE.U32.AND P0, PT, R6, 0x8, PT ;  /* 0x000000080600780c */ /* 0x000fe40003f06070 */
[----:B------:R-:W-:-:S04]  /*26a0*/  LOP3.LUT R4, R12, 0x7, RZ, 0xc0, !PT ;  /* 0x000000070c047812 */ /* 0x000fc800078ec0ff */
[----:B------:R-:W-:-:S07]  /*26b0*/  ISETP.NE.AND P1, PT, R4, RZ, PT ;  /* 0x000000ff0400720c */ /* 0x000fce0003f25270 */
[----:B------:R-:W-:Y:S06]  /*26c0*/  @!P0 BRA `(.L_x_99) ;  /* 0x00000000002c8947 */ /* 0x000fec0003800000 */
        /* <DEDUP_REMOVED lines=11> */
.L_x_99:
[----:B------:R-:W-:Y:S05]  /*2780*/  @!P1 EXIT ;  /* 0x000000000000994d */ /* 0x000fea0003800000 */
[----:B------:R-:W-:Y:S02]  /*2790*/  ISETP.GE.U32.AND P0, PT, R4, 0x4, PT ;  /* 0x000000040400780c */ /* 0x000fe40003f06070 */
[----:B------:R-:W-:-:S04]  /*27a0*/  LOP3.LUT R0, R12, 0x3, RZ, 0xc0, !PT ;  /* 0x000000030c007812 */ /* 0x000fc800078ec0ff */
[----:B------:R-:W-:-:S07]  /*27b0*/  ISETP.NE.AND P1, PT, R0, RZ, PT ;  /* 0x000000ff0000720c */ /* 0x000fce0003f25270 */
[----:B------:R-:W-:Y:S06]  /*27c0*/  @!P0 BRA `(.L_x_100) ;  /* 0x00000000001c8947 */ /* 0x000fec0003800000 */
[----:B------:R-:W-:-:S04]  /*27d0*/  IMAD.WIDE.U32 R22, R5, 0x4, R22 ;  /* 0x0000000405167825 */ /* 0x000fc800078e0016 */
[----:B01----:R-:W-:Y:S02]  /*27e0*/  IMAD.MOV.U32 R3, RZ, RZ, 0x7fffffff ;  /* 0x7fffffffff037424 */ /* 0x003fe400078e00ff */
[----:B------:R-:W-:-:S03]  /*27f0*/  VIADD R5, R5, 0x4 ;  /* 0x0000000405057836 */ /* 0x000fc60000000000 */
[----:B------:R2:W-:Y:S04]  /*2800*/  STG.E desc[UR8][R22.64], R3 ;  /* 0x0000000316007986 */ /* 0x0005e8000c101908 */
[----:B------:R2:W-:Y:S04]  /*2810*/  STG.E desc[UR8][R22.64+0x4], R3 ;  /* 0x0000040316007986 */ /* 0x0005e8000c101908 */
[----:B------:R2:W-:Y:S04]  /*2820*/  STG.E desc[UR8][R22.64+0x8], R3 ;  /* 0x0000080316007986 */ /* 0x0005e8000c101908 */
[----:B------:R2:W-:Y:S02]  /*2830*/  STG.E desc[UR8][R22.64+0xc], R3 ;  /* 0x00000c0316007986 */ /* 0x0005e4000c101908 */
.L_x_100:
[----:B------:R-:W-:Y:S05]  /*2840*/  @!P1 EXIT ;  /* 0x000000000000994d */ /* 0x000fea0003800000 */
[----:B------:R-:W-:Y:S01]  /*2850*/  IMAD.WIDE.U32 R16, R5, 0x4, R16 ;  /* 0x0000000405107825 */ /* 0x000fe200078e0010 */
[----:B------:R-:W-:-:S03]  /*2860*/  IADD3 R0, PT, PT, -R0, RZ, RZ ;  /* 0x000000ff00007210 */ /* 0x000fc60007ffe1ff */
[----:B-1----:R-:W-:Y:S01]  /*2870*/  IMAD.MOV.U32 R7, RZ, RZ, 0x7fffffff ;  /* 0x7fffffffff077424 */ /* 0x002fe200078e00ff */
[----:B------:R-:W-:-:S04]  /*2880*/  IADD3 R4, P0, PT, R16, UR10, RZ ;  /* 0x0000000a10047c10 */ /* 0x000fc8000ff1e0ff */
[----:B------:R-:W-:-:S09]  /*2890*/  IADD3.X R5, PT, PT, R17, UR11, RZ, P0, !PT ;  /* 0x0000000b11057c10 */ /* 0x000fd200087fe4ff */
.L_x_101:
[----:B------:R-:W-:Y:S02]  /*28a0*/  VIADD R0, R0, 0x1 ;  /* 0x0000000100007836 */ /* 0x000fe40000000000 */
[----:B0-----:R-:W-:Y:S01]  /*28b0*/  IMAD.MOV.U32 R2, RZ, RZ, R4 ;  /* 0x000000ffff027224 */ /* 0x001fe200078e0004 */
[----:B------:R-:W-:Y:S01]  /*28c0*/  IADD3 R4, P1, PT, R4, 0x4, RZ ;  /* 0x0000000404047810 */ /* 0x000fe20007f3e0ff */
[----:B--2---:R-:W-:Y:S01]  /*28d0*/  IMAD.MOV.U32 R3, RZ, RZ, R5 ;  /* 0x000000ffff037224 */ /* 0x004fe200078e0005 */
[----:B------:R-:W-:Y:S02]  /*28e0*/  ISETP.NE.AND P0, PT, R0, RZ, PT ;  /* 0x000000ff0000720c */ /* 0x000fe40003f05270 */
[----:B------:R-:W-:Y:S02]  /*28f0*/  IADD3.X R5, PT, PT, RZ, R5, RZ, P1, !PT ;  /* 0x00000005ff057210 */ /* 0x000fe40000ffe4ff */
[----:B------:R0:W-:Y:S09]  /*2900*/  STG.E desc[UR8][R2.64], R7 ;  /* 0x0000000702007986 */ /* 0x0001f2000c101908 */
[----:B------:R-:W-:Y:S05]  /*2910*/  @!P0 EXIT ;  /* 0x000000000000894d */ /* 0x000fea0003800000 */
[----:B------:R-:W-:Y:S05]  /*2920*/  BRA `(.L_x_101) ;  /* 0xfffffffc00dc7947 */ /* 0x000fea000383ffff */
        .weak           $__internal_1_$__cuda_sm20_div_rn_f64_full
        .type           $__internal_1_$__cuda_sm20_div_rn_f64_full,@function
        .size           $__internal_1_$__cuda_sm20_div_rn_f64_full,(.L_x_109 - $__internal_1_$__cuda_sm20_div_rn_f64_full)
$__internal_1_$__cuda_sm20_div_rn_f64_full:
[----:B------:R-:W-:Y:S01]  /*2930*/  IMAD.MOV.U32 R41, RZ, RZ, R9 ;  /* 0x000000ffff297224 */ /* 0x000fe200078e0009 */
[C---:B------:R-:W-:Y:S01]  /*2940*/  FSETP.GEU.AND P0, PT, |R11|.reuse, 1.469367938527859385e-39, PT ;  /* 0x001000000b00780b */ /* 0x040fe20003f0e200 */
[----:B------:R-:W-:Y:S01]  /*2950*/  IMAD.MOV.U32 R36, RZ, RZ, R12 ;  /* 0x000000ffff247224 */ /* 0x000fe200078e000c */
[----:B------:R-:W-:Y:S01]  /*2960*/  LOP3.LUT R9, R11, 0x800fffff, RZ, 0xc0, !PT ;  /* 0x800fffff0b097812 */ /* 0x000fe200078ec0ff */
[----:B------:R-:W-:Y:S01]  /*2970*/  IMAD.MOV.U32 R37, RZ, RZ, R11 ;  /* 0x000000ffff257224 */ /* 0x000fe200078e000b */
[----:B------:R-:W-:Y:S01]  /*2980*/  FSETP.GEU.AND P2, PT, |R41|, 1.469367938527859385e-39, PT ;  /* 0x001000002900780b */ /* 0x000fe20003f4e200 */
[----:B------:R-:W-:Y:S01]  /*2990*/  IMAD.MOV.U32 R40, RZ, RZ, R14 ;  /* 0x000000ffff287224 */ /* 0x000fe200078e000e */
[----:B------:R-:W-:Y:S01]  /*29a0*/  LOP3.LUT R39, R9, 0x3ff00000, RZ, 0xfc, !PT ;  /* 0x3ff0000009277812 */ /* 0x000fe200078efcff */
[----:B------:R-:W-:Y:S01]  /*29b0*/  BSSY.RECONVERGENT B0, `(.L_x_102) ;  /* 0x0000058000007945 */ /* 0x000fe20003800200 */
[----:B------:R-:W-:Y:S01]  /*29c0*/  MOV R38, R12 ;  /* 0x0000000c00267202 */ /* 0x000fe20000000f00 */
[----:B------:R-:W-:Y:S01]  /*29d0*/  IMAD.MOV.U32 R44, RZ, RZ, R40 ;  /* 0x000000ffff2c7224 */ /* 0x000fe200078e0028 */
[----:B------:R-:W-:-:S02]  /*29e0*/  LOP3.LUT R9, R41, 0x7ff00000, RZ, 0xc0, !PT ;  /* 0x7ff0000029097812 */ /* 0x000fc400078ec0ff */
[----:B------:R-:W-:Y:S01]  /*29f0*/  LOP3.LUT R12, R11, 0x7ff00000, RZ, 0xc0, !PT ;  /* 0x7ff000000b0c7812 */ /* 0x000fe200078ec0ff */
[----:B------:R-:W-:Y:S01]  /*2a00*/  @!P0 DMUL R38, R36, 8.98846567431157953865e+307 ;  /* 0x7fe0000024268828 */ /* 0x000fe20000000000 */
[----:B------:R-:W-:Y:S02]  /*2a10*/  IMAD.MOV.U32 R11, RZ, RZ, 0x1ca00000 ;  /* 0x1ca00000ff0b7424 */ /* 0x000fe400078e00ff */
[----:B------:R-:W-:Y:S01]  /*2a20*/  ISETP.GE.U32.AND P1, PT, R9, R12, PT ;  /* 0x0000000c0900720c */ /* 0x000fe20003f26070 */
[----:B------:R-:W-:Y:S01]  /*2a30*/  @!P2 IMAD.MOV.U32 R42, RZ, RZ, RZ ;  /* 0x000000ffff2aa224 */ /* 0x000fe200078e00ff */
[----:B------:R-:W-:Y:S01]  /*2a40*/  @!P2 LOP3.LUT R14, R37, 0x7ff00000, RZ, 0xc0, !PT ;  /* 0x7ff00000250ea812 */ /* 0x000fe200078ec0ff */
[----:B------:R-:W0:Y:S03]  /*2a50*/  MUFU.RCP64H R15, R39 ;  /* 0x00000027000f7308 */ /* 0x000e260000001800 */
[----:B------:R-:W-:-:S02]  /*2a60*/  @!P2 ISETP.GE.U32.AND P3, PT, R9, R14, PT ;  /* 0x0000000e0900a20c */ /* 0x000fc40003f66070 */
[C---:B------:R-:W-:Y:S02]  /*2a70*/  SEL R14, R11.reuse, 0x63400000, !P1 ;  /* 0x634000000b0e7807 */ /* 0x040fe40004800000 */
[----:B------:R-:W-:Y:S02]  /*2a80*/  @!P2 SEL R13, R11, 0x63400000, !P3 ;  /* 0x634000000b0da807 */ /* 0x000fe40005800000 */
[--C-:B------:R-:W-:Y:S01]  /*2a90*/  LOP3.LUT R45, R14, 0x800fffff, R41.reuse, 0xf8, !PT ;  /* 0x800fffff0e2d7812 */ /* 0x100fe200078ef829 */
[----:B------:R-:W-:Y:S01]  /*2aa0*/  IMAD.MOV.U32 R14, RZ, RZ, 0x1 ;  /* 0x00000001ff0e7424 */ /* 0x000fe200078e00ff */
[----:B------:R-:W-:Y:S02]  /*2ab0*/  @!P2 LOP3.LUT R13, R13, 0x80000000, R41, 0xf8, !PT ;  /* 0x800000000d0da812 */ /* 0x000fe400078ef829 */
[----:B------:R-:W-:Y:S02]  /*2ac0*/  @!P0 LOP3.LUT R12, R39, 0x7ff00000, RZ, 0xc0, !PT ;  /* 0x7ff00000270c8812 */ /* 0x000fe400078ec0ff */
[----:B------:R-:W-:-:S02]  /*2ad0*/  @!P2 LOP3.LUT R43, R13, 0x100000, RZ, 0xfc, !PT ;  /* 0x001000000d2ba812 */ /* 0x000fc400078efcff */
[----:B------:R-:W-:-:S04]  /*2ae0*/  MOV R13, R9 ;  /* 0x00000009000d7202 */ /* 0x000fc80000000f00 */
[----:B------:R-:W-:Y:S02]  /*2af0*/  @!P2 DFMA R44, R44, 2, -R42 ;  /* 0x400000002c2ca82b */ /* 0x000fe4000000082a */
[----:B0-----:R-:W-:-:S08]  /*2b00*/  DFMA R42, R14, -R38, 1 ;  /* 0x3ff000000e2a742b */ /* 0x001fd00000000826 */
[----:B------:R-:W-:Y:S01]  /*2b10*/  DFMA R42, R42, R42, R42 ;  /* 0x0000002a2a2a722b */ /* 0x000fe2000000002a */
[----:B------:R-:W-:-:S07]  /*2b20*/  @!P2 LOP3.LUT R13, R45, 0x7ff00000, RZ, 0xc0, !PT ;  /* 0x7ff000002d0da812 */ /* 0x000fce00078ec0ff */
[----:B------:R-:W-:-:S08]  /*2b30*/  DFMA R14, R14, R42, R14 ;  /* 0x0000002a0e0e722b */ /* 0x000fd0000000000e */
[----:B------:R-:W-:-:S08]  /*2b40*/  DFMA R46, R14, -R38, 1 ;  /* 0x3ff000000e2e742b */ /* 0x000fd00000000826 */
[----:B------:R-:W-:-:S08]  /*2b50*/  DFMA R46, R14, R46, R14 ;  /* 0x0000002e0e2e722b */ /* 0x000fd0000000000e */
[----:B------:R-:W-:-:S08]  /*2b60*/  DMUL R14, R46, R44 ;  /* 0x0000002c2e0e7228 */ /* 0x000fd00000000000 */
[----:B------:R-:W-:-:S08]  /*2b70*/  DFMA R42, R14, -R38, R44 ;  /* 0x800000260e2a722b */ /* 0x000fd0000000002c */
[----:B------:R-:W-:Y:S01]  /*2b80*/  DFMA R42, R46, R42, R14 ;  /* 0x0000002a2e2a722b */ /* 0x000fe2000000000e */
[----:B------:R-:W-:-:S05]  /*2b90*/  VIADD R14, R13, 0xffffffff ;  /* 0xffffffff0d0e7836 */ /* 0x000fca0000000000 */
[----:B------:R-:W-:Y:S01]  /*2ba0*/  ISETP.GT.U32.AND P0, PT, R14, 0x7feffffe, PT ;  /* 0x7feffffe0e00780c */ /* 0x000fe20003f04070 */
[----:B------:R-:W-:-:S05]  /*2bb0*/  VIADD R14, R12, 0xffffffff ;  /* 0xffffffff0c0e7836 */ /* 0x000fca0000000000 */
[----:B------:R-:W-:-:S13]  /*2bc0*/  ISETP.GT.U32.OR P0, PT, R14, 0x7feffffe, P0 ;  /* 0x7feffffe0e00780c */ /* 0x000fda0000704470 */
[----:B------:R-:W-:Y:S05]  /*2bd0*/  @P0 BRA `(.L_x_103) ;  /* 0x0000000000740947 */ /* 0x000fea0003800000 */
[----:B------:R-:W-:-:S04]  /*2be0*/  LOP3.LUT R12, R37, 0x7ff00000, RZ, 0xc0, !PT ;  /* 0x7ff00000250c7812 */ /* 0x000fc800078ec0ff */
[CC--:B------:R-:W-:Y:S02]  /*2bf0*/  ISETP.GE.U32.AND P0, PT, R9.reuse, R12.reuse, PT ;  /* 0x0000000c0900720c */ /* 0x0c0fe40003f06070 */
[----:B------:R-:W-:Y:S02]  /*2c00*/  VIADDMNMX R9, R9, -R12, 0xb9600000, !PT ;  /* 0xb960000009097446 */ /* 0x000fe4000780090c */
[----:B------:R-:W-:Y:S02]  /*2c10*/  SEL R12, R11, 0x63400000, !P0 ;  /* 0x634000000b0c7807 */ /* 0x000fe40004000000 */
[----:B------:R-:W-:-:S05]  /*2c20*/  VIMNMX R9, PT, PT, R9, 0x46a00000, PT ;  /* 0x46a0000009097848 */ /* 0x000fca0003fe0100 */
[----:B------:R-:W-:Y:S01]  /*2c30*/  IMAD.IADD R11, R9, 0x1, -R12 ;  /* 0x00000001090b7824 */ /* 0x000fe200078e0a0c */
[----:B------:R-:W-:-:S03]  /*2c40*/  MOV R12, RZ ;  /* 0x000000ff000c7202 */ /* 0x000fc60000000f00 */
[----:B------:R-:W-:-:S06]  /*2c50*/  VIADD R13, R11, 0x7fe00000 ;  /* 0x7fe000000b0d7836 */ /* 0x000fcc0000000000 */
[----:B------:R-:W-:-:S10]  /*2c60*/  DMUL R14, R42, R12 ;  /* 0x0000000c2a0e7228 */ /* 0x000fd40000000000 */
[----:B------:R-:W-:-:S13]  /*2c70*/  FSETP.GTU.AND P0, PT, |R15|, 1.469367938527859385e-39, PT ;  /* 0x001000000f00780b */ /* 0x000fda0003f0c200 */
[----:B------:R-:W-:Y:S05]  /*2c80*/  @P0 BRA `(.L_x_104) ;  /* 0x0000000000a80947 */ /* 0x000fea0003800000 */
[----:B------:R-:W-:Y:S01]  /*2c90*/  DFMA R38, R42, -R38, R44 ;  /* 0x800000262a26722b */ /* 0x000fe2000000002c */
[----:B------:R-:W-:-:S09]  /*2ca0*/  IMAD.MOV.U32 R12, RZ, RZ, RZ ;  /* 0x000000ffff0c7224 */ /* 0x000fd200078e00ff */
[C---:B------:R-:W-:Y:S02]  /*2cb0*/  FSETP.NEU.AND P0, PT, R39.reuse, RZ, PT ;  /* 0x000000ff2700720b */ /* 0x040fe40003f0d000 */
[----:B------:R-:W-:-:S04]  /*2cc0*/  LOP3.LUT R9, R39, 0x80000000, R37, 0x48, !PT ;  /* 0x8000000027097812 */ /* 0x000fc800078e4825 */
[----:B------:R-:W-:-:S07]  /*2cd0*/  LOP3.LUT R13, R9, R13, RZ, 0xfc, !PT ;  /* 0x0000000d090d7212 */ /* 0x000fce00078efcff */
[----:B------:R-:W-:Y:S05]  /*2ce0*/  @!P0 BRA `(.L_x_104) ;  /* 0x0000000000908947 */ /* 0x000fea0003800000 */
[----:B------:R-:W-:Y:S01]  /*2cf0*/  IMAD.MOV R37, RZ, RZ, -R11 ;  /* 0x000000ffff257224 */ /* 0x000fe200078e0a0b */
[----:B------:R-:W-:Y:S01]  /*2d00*/  DMUL.RP R12, R42, R12 ;  /* 0x0000000c2a0c7228 */ /* 0x000fe20000008000 */
[----:B------:R-:W-:Y:S01]  /*2d10*/  IMAD.MOV.U32 R36, RZ, RZ, RZ ;  /* 0x000000ffff247224 */ /* 0x000fe200078e00ff */
[----:B------:R-:W-:-:S05]  /*2d20*/  IADD3 R11, PT, PT, -R11, -0x43300000, RZ ;  /* 0xbcd000000b0b7810 */ /* 0x000fca0007ffe1ff */
[----:B------:R-:W-:-:S03]  /*2d30*/  DFMA R36, R14, -R36, R42 ;  /* 0x800000240e24722b */ /* 0x000fc6000000002a */
[----:B------:R-:W-:-:S07]  /*2d40*/  LOP3.LUT R9, R13, R9, RZ, 0x3c, !PT ;  /* 0x000000090d097212 */ /* 0x000fce00078e3cff */
[----:B------:R-:W-:-:S04]  /*2d50*/  FSETP.NEU.AND P0, PT, |R37|, R11, PT ;  /* 0x0000000b2500720b */ /* 0x000fc80003f0d200 */
[----:B------:R-:W-:Y:S02]  /*2d60*/  FSEL R12, R12, R14, !P0 ;  /* 0x0000000e0c0c7208 */ /* 0x000fe40004000000 */
[----:B------:R-:W-:-:S03]  /*2d70*/  FSEL R13, R9, R15, !P0 ;  /* 0x0000000f090d7208 */ /* 0x000fc60004000000 */
[----:B------:R-:W-:Y:S01]  /*2d80*/  IMAD.MOV.U32 R14, RZ, RZ, R12 ;  /* 0x000000ffff0e7224 */ /* 0x000fe200078e000c */
[----:B------:R-:W-:Y:S01]  /*2d90*/  MOV R15, R13 ;  /* 0x0000000d000f7202 */ /* 0x000fe20000000f00 */
[----:B------:R-:W-:Y:S06]  /*2da0*/  BRA `(.L_x_104) ;  /* 0x0000000000607947 */ /* 0x000fec0003800000 */
.L_x_103:
        /* <DEDUP_REMOVED lines=12> */
[----:B------:R-:W-:Y:S01]  /*2e70*/  @!P0 IMAD.MOV.U32 R14, RZ, RZ, RZ ;  /* 0x000000ffff0e8224 */ /* 0x000fe200078e00ff */
[----:B------:R-:W-:Y:S01]  /*2e80*/  @P0 MOV R14, RZ ;  /* 0x000000ff000e0202 */ /* 0x000fe20000000f00 */
[----:B------:R-:W-:Y:S02]  /*2e90*/  @!P0 IMAD.MOV.U32 R15, RZ, RZ, R9 ;  /* 0x000000ffff0f8224 */ /* 0x000fe400078e0009 */
[----:B------:R-:W-:Y:S01]  /*2ea0*/  @P0 IMAD.MOV.U32 R15, RZ, RZ, R11 ;  /* 0x000000ffff0f0224 */ /* 0x000fe200078e000b */
[----:B------:R-:W-:Y:S06]  /*2eb0*/  BRA `(.L_x_104) ;  /* 0x00000000001c7947 */ /* 0x000fec0003800000 */
.L_x_106:
[----:B------:R-:W-:Y:S01]  /*2ec0*/  LOP3.LUT R9, R37, 0x80000, RZ, 0xfc, !PT ;  /* 0x0008000025097812 */ /* 0x000fe200078efcff */
[----:B------:R-:W-:-:S04]  /*2ed0*/  IMAD.MOV.U32 R14, RZ, RZ, R36 ;  /* 0x000000ffff0e7224 */ /* 0x000fc800078e0024 */
[----:B------:R-:W-:Y:S01]  /*2ee0*/  IMAD.MOV.U32 R15, RZ, RZ, R9 ;  /* 0x000000ffff0f7224 */ /* 0x000fe200078e0009 */
[----:B------:R-:W-:Y:S06]  /*2ef0*/  BRA `(.L_x_104) ;  /* 0x00000000000c7947 */ /* 0x000fec0003800000 */
.L_x_105:
[----:B------:R-:W-:Y:S01]  /*2f00*/  LOP3.LUT R9, R41, 0x80000, RZ, 0xfc, !PT ;  /* 0x0008000029097812 */ /* 0x000fe200078efcff */
[----:B------:R-:W-:-:S03]  /*2f10*/  IMAD.MOV.U32 R14, RZ, RZ, R40 ;  /* 0x000000ffff0e7224 */ /* 0x000fc600078e0028 */
[----:B------:R-:W-:-:S07]  /*2f20*/  MOV R15, R9 ;  /* 0x00000009000f7202 */ /* 0x000fce0000000f00 */
.L_x_104:
[----:B------:R-:W-:Y:S05]  /*2f30*/  BSYNC.RECONVERGENT B0 ;  /* 0x0000000000007941 */ /* 0x000fea0003800200 */
.L_x_102:
[----:B------:R-:W-:Y:S02]  /*2f40*/  IMAD.MOV.U32 R11, RZ, RZ, 0x0 ;  /* 0x00000000ff0b7424 */ /* 0x000fe400078e00ff */
[----:B------:R-:W-:Y:S02]  /*2f50*/  IMAD.MOV.U32 R12, RZ, RZ, R14 ;  /* 0x000000ffff0c7224 */ /* 0x000fe400078e000e */
[----:B------:R-:W-:Y:S01]  /*2f60*/  IMAD.MOV.U32 R9, RZ, RZ, R15 ;  /* 0x000000ffff097224 */ /* 0x000fe200078e000f */
[----:B------:R-:W-:Y:S06]  /*2f70*/  RET.REL.NODEC R10 `(dti_batch_f32) ;  /* 0xffffffd00a207950 */ /* 0x000fec0003c3ffff */
.L_x_107:
        /* <DEDUP_REMOVED lines=16> */
.L_x_109:


//--------------------- .nv.shared.reserved.0     --------------------------
	.section	.nv.shared.reserved.0,"aw",@nobits
	.weak		__nv_reservedSMEM_offset_0_alias
	.size		__nv_reservedSMEM_offset_0_alias, 0, 64
	.other		__nv_reservedSMEM_offset_0_alias,@"STO_CUDA_RESERVED_SHARED STV_DEFAULT"
__nv_reservedSMEM_offset_0_alias:
	.zero		0
	.zero		64


//--------------------- .nv.constant0.dti_many_series_one_param_f32 --------------------------
	.section	.nv.constant0.dti_many_series_one_param_f32,"a",@progbits
	.sectionflags	@""
	.align	4
.nv.constant0.dti_many_series_one_param_f32:
	.zero		952


//--------------------- .nv.constant0.dti_batch_f32 --------------------------
	.section	.nv.constant0.dti_batch_f32,"a",@progbits
	.sectionflags	@""
	.align	4
.nv.constant0.dti_batch_f32:
	.zero		960


//--------------------- SYMBOLS --------------------------

	.type		.nv.reservedSmem.offset0,@object
	.size		.nv.reservedSmem.offset0,0x4
